//
// Generated by NVIDIA NVVM Compiler
//
// Compiler Build ID: CL-36424714
// Cuda compilation tools, release 13.0, V13.0.88
// Based on NVVM 20.0.0
//

.version 9.0
.target sm_100
.address_size 64

	// .globl	_Z15generate_randomPfiiy
.global .align 4 .b8 precalc_xorwow_matrix[102400];
.global .align 4 .b8 precalc_xorwow_offset_matrix[102400];
.global .align 4 .b8 mrg32k3aM1[2304];
.global .align 4 .b8 mrg32k3aM2[2304];
.global .align 4 .b8 mrg32k3aM1SubSeq[2016];
.global .align 4 .b8 mrg32k3aM2SubSeq[2016];
.global .align 4 .b8 mrg32k3aM1Seq[2304];
.global .align 4 .b8 mrg32k3aM2Seq[2304];
.const .align 8 .b8 __cr_lgamma_table[72];

.visible .entry _Z15generate_randomPfiiy(
	.param .u64 .ptr .align 1 _Z15generate_randomPfiiy_param_0,
	.param .u32 _Z15generate_randomPfiiy_param_1,
	.param .u32 _Z15generate_randomPfiiy_param_2,
	.param .u64 _Z15generate_randomPfiiy_param_3
)
{
	.local .align 8 .b8 	__local_depot0[48];
	.reg .b64 	%SP;
	.reg .b64 	%SPL;
	.reg .pred 	%p<66>;
	.reg .b32 	%r<1207>;
	.reg .b32 	%f<3>;
	.reg .b64 	%rd<28>;

	mov.u64 	%SPL, __local_depot0;
	ld.param.u64 	%rd10, [_Z15generate_randomPfiiy_param_0];
	ld.param.u32 	%r541, [_Z15generate_randomPfiiy_param_1];
	ld.param.u32 	%r542, [_Z15generate_randomPfiiy_param_2];
	ld.param.u64 	%rd11, [_Z15generate_randomPfiiy_param_3];
	mov.u32 	%r544, %ctaid.x;
	mov.u32 	%r545, %ntid.x;
	mov.u32 	%r546, %tid.x;
	mad.lo.s32 	%r547, %r544, %r545, %r546;
	mov.u32 	%r548, %ctaid.y;
	mov.u32 	%r549, %ntid.y;
	mov.u32 	%r550, %tid.y;
	mad.lo.s32 	%r551, %r548, %r549, %r550;
	mad.lo.s32 	%r1, %r542, %r547, %r551;
	setp.ge.s32 	%p1, %r547, %r541;
	setp.ge.s32 	%p2, %r551, %r542;
	or.pred  	%p3, %p1, %p2;
	@%p3 bra 	$L__BB0_117;
	add.u64 	%rd1, %SPL, 0;
	cvt.s64.s32 	%rd2, %r1;
	cvt.u32.u64 	%r553, %rd11;
	xor.b32  	%r554, %r553, -1429050551;
	mul.lo.s32 	%r555, %r554, 1099087573;
	{ .reg .b32 tmp; mov.b64 {tmp, %r556}, %rd11; }
	xor.b32  	%r557, %r556, -136515619;
	mul.lo.s32 	%r558, %r557, -1703105765;
	add.s32 	%r559, %r555, %r558;
	add.s32 	%r2, %r559, 6615241;
	add.s32 	%r943, %r555, 123456789;
	st.local.v2.u32 	[%rd1], {%r2, %r943};
	xor.b32  	%r560, %r555, 362436069;
	add.s32 	%r561, %r558, 521288629;
	st.local.v2.u32 	[%rd1+8], {%r560, %r561};
	xor.b32  	%r562, %r558, 88675123;
	add.s32 	%r939, %r555, 5783321;
	st.local.v2.u32 	[%rd1+16], {%r562, %r939};
	setp.eq.s32 	%p4, %r1, 0;
	@%p4 bra 	$L__BB0_116;
	mov.b32 	%r926, 0;
	mov.u64 	%rd27, %rd2;
$L__BB0_3:
	mov.u64 	%rd3, %rd27;
	and.b64  	%rd4, %rd3, 3;
	setp.eq.s64 	%p5, %rd4, 0;
	@%p5 bra 	$L__BB0_115;
	mul.wide.u32 	%rd13, %r926, 3200;
	mov.u64 	%rd14, precalc_xorwow_matrix;
	add.s64 	%rd5, %rd14, %rd13;
	mov.b32 	%r939, 0;
	mov.u32 	%r940, %r939;
	mov.u32 	%r941, %r939;
	mov.u32 	%r942, %r939;
	mov.u32 	%r943, %r939;
	mov.u32 	%r932, %r939;
$L__BB0_5:
	mul.wide.u32 	%rd15, %r932, 4;
	add.s64 	%rd16, %rd1, %rd15;
	ld.local.u32 	%r14, [%rd16+4];
	shl.b32 	%r15, %r932, 5;
	mov.b32 	%r938, 0;
$L__BB0_6:
	.pragma "nounroll";
	shr.u32 	%r566, %r14, %r938;
	and.b32  	%r567, %r566, 1;
	setp.eq.b32 	%p6, %r567, 1;
	not.pred 	%p7, %p6;
	add.s32 	%r568, %r15, %r938;
	mul.lo.s32 	%r569, %r568, 5;
	mul.wide.u32 	%rd17, %r569, 4;
	add.s64 	%rd6, %rd5, %rd17;
	@%p7 bra 	$L__BB0_8;
	ld.global.u32 	%r570, [%rd6];
	xor.b32  	%r943, %r943, %r570;
	ld.global.u32 	%r571, [%rd6+4];
	xor.b32  	%r942, %r942, %r571;
	ld.global.u32 	%r572, [%rd6+8];
	xor.b32  	%r941, %r941, %r572;
	ld.global.u32 	%r573, [%rd6+12];
	xor.b32  	%r940, %r940, %r573;
	ld.global.u32 	%r574, [%rd6+16];
	xor.b32  	%r939, %r939, %r574;
$L__BB0_8:
	and.b32  	%r576, %r566, 2;
	setp.eq.s32 	%p8, %r576, 0;
	@%p8 bra 	$L__BB0_10;
	ld.global.u32 	%r577, [%rd6+20];
	xor.b32  	%r943, %r943, %r577;
	ld.global.u32 	%r578, [%rd6+24];
	xor.b32  	%r942, %r942, %r578;
	ld.global.u32 	%r579, [%rd6+28];
	xor.b32  	%r941, %r941, %r579;
	ld.global.u32 	%r580, [%rd6+32];
	xor.b32  	%r940, %r940, %r580;
	ld.global.u32 	%r581, [%rd6+36];
	xor.b32  	%r939, %r939, %r581;
$L__BB0_10:
	and.b32  	%r583, %r566, 4;
	setp.eq.s32 	%p9, %r583, 0;
	@%p9 bra 	$L__BB0_12;
	ld.global.u32 	%r584, [%rd6+40];
	xor.b32  	%r943, %r943, %r584;
	ld.global.u32 	%r585, [%rd6+44];
	xor.b32  	%r942, %r942, %r585;
	ld.global.u32 	%r586, [%rd6+48];
	xor.b32  	%r941, %r941, %r586;
	ld.global.u32 	%r587, [%rd6+52];
	xor.b32  	%r940, %r940, %r587;
	ld.global.u32 	%r588, [%rd6+56];
	xor.b32  	%r939, %r939, %r588;
$L__BB0_12:
	and.b32  	%r590, %r566, 8;
	setp.eq.s32 	%p10, %r590, 0;
	@%p10 bra 	$L__BB0_14;
	ld.global.u32 	%r591, [%rd6+60];
	xor.b32  	%r943, %r943, %r591;
	ld.global.u32 	%r592, [%rd6+64];
	xor.b32  	%r942, %r942, %r592;
	ld.global.u32 	%r593, [%rd6+68];
	xor.b32  	%r941, %r941, %r593;
	ld.global.u32 	%r594, [%rd6+72];
	xor.b32  	%r940, %r940, %r594;
	ld.global.u32 	%r595, [%rd6+76];
	xor.b32  	%r939, %r939, %r595;
$L__BB0_14:
	and.b32  	%r597, %r566, 16;
	setp.eq.s32 	%p11, %r597, 0;
	@%p11 bra 	$L__BB0_16;
	ld.global.u32 	%r598, [%rd6+80];
	xor.b32  	%r943, %r943, %r598;
	ld.global.u32 	%r599, [%rd6+84];
	xor.b32  	%r942, %r942, %r599;
	ld.global.u32 	%r600, [%rd6+88];
	xor.b32  	%r941, %r941, %r600;
	ld.global.u32 	%r601, [%rd6+92];
	xor.b32  	%r940, %r940, %r601;
	ld.global.u32 	%r602, [%rd6+96];
	xor.b32  	%r939, %r939, %r602;
$L__BB0_16:
	and.b32  	%r604, %r566, 32;
	setp.eq.s32 	%p12, %r604, 0;
	@%p12 bra 	$L__BB0_18;
	ld.global.u32 	%r605, [%rd6+100];
	xor.b32  	%r943, %r943, %r605;
	ld.global.u32 	%r606, [%rd6+104];
	xor.b32  	%r942, %r942, %r606;
	ld.global.u32 	%r607, [%rd6+108];
	xor.b32  	%r941, %r941, %r607;
	ld.global.u32 	%r608, [%rd6+112];
	xor.b32  	%r940, %r940, %r608;
	ld.global.u32 	%r609, [%rd6+116];
	xor.b32  	%r939, %r939, %r609;
$L__BB0_18:
	and.b32  	%r611, %r566, 64;
	setp.eq.s32 	%p13, %r611, 0;
	@%p13 bra 	$L__BB0_20;
	ld.global.u32 	%r612, [%rd6+120];
	xor.b32  	%r943, %r943, %r612;
	ld.global.u32 	%r613, [%rd6+124];
	xor.b32  	%r942, %r942, %r613;
	ld.global.u32 	%r614, [%rd6+128];
	xor.b32  	%r941, %r941, %r614;
	ld.global.u32 	%r615, [%rd6+132];
	xor.b32  	%r940, %r940, %r615;
	ld.global.u32 	%r616, [%rd6+136];
	xor.b32  	%r939, %r939, %r616;
$L__BB0_20:
	and.b32  	%r618, %r566, 128;
	setp.eq.s32 	%p14, %r618, 0;
	@%p14 bra 	$L__BB0_22;
	ld.global.u32 	%r619, [%rd6+140];
	xor.b32  	%r943, %r943, %r619;
	ld.global.u32 	%r620, [%rd6+144];
	xor.b32  	%r942, %r942, %r620;
	ld.global.u32 	%r621, [%rd6+148];
	xor.b32  	%r941, %r941, %r621;
	ld.global.u32 	%r622, [%rd6+152];
	xor.b32  	%r940, %r940, %r622;
	ld.global.u32 	%r623, [%rd6+156];
	xor.b32  	%r939, %r939, %r623;
$L__BB0_22:
	and.b32  	%r625, %r566, 256;
	setp.eq.s32 	%p15, %r625, 0;
	@%p15 bra 	$L__BB0_24;
	ld.global.u32 	%r626, [%rd6+160];
	xor.b32  	%r943, %r943, %r626;
	ld.global.u32 	%r627, [%rd6+164];
	xor.b32  	%r942, %r942, %r627;
	ld.global.u32 	%r628, [%rd6+168];
	xor.b32  	%r941, %r941, %r628;
	ld.global.u32 	%r629, [%rd6+172];
	xor.b32  	%r940, %r940, %r629;
	ld.global.u32 	%r630, [%rd6+176];
	xor.b32  	%r939, %r939, %r630;
$L__BB0_24:
	and.b32  	%r632, %r566, 512;
	setp.eq.s32 	%p16, %r632, 0;
	@%p16 bra 	$L__BB0_26;
	ld.global.u32 	%r633, [%rd6+180];
	xor.b32  	%r943, %r943, %r633;
	ld.global.u32 	%r634, [%rd6+184];
	xor.b32  	%r942, %r942, %r634;
	ld.global.u32 	%r635, [%rd6+188];
	xor.b32  	%r941, %r941, %r635;
	ld.global.u32 	%r636, [%rd6+192];
	xor.b32  	%r940, %r940, %r636;
	ld.global.u32 	%r637, [%rd6+196];
	xor.b32  	%r939, %r939, %r637;
$L__BB0_26:
	and.b32  	%r639, %r566, 1024;
	setp.eq.s32 	%p17, %r639, 0;
	@%p17 bra 	$L__BB0_28;
	ld.global.u32 	%r640, [%rd6+200];
	xor.b32  	%r943, %r943, %r640;
	ld.global.u32 	%r641, [%rd6+204];
	xor.b32  	%r942, %r942, %r641;
	ld.global.u32 	%r642, [%rd6+208];
	xor.b32  	%r941, %r941, %r642;
	ld.global.u32 	%r643, [%rd6+212];
	xor.b32  	%r940, %r940, %r643;
	ld.global.u32 	%r644, [%rd6+216];
	xor.b32  	%r939, %r939, %r644;
$L__BB0_28:
	and.b32  	%r646, %r566, 2048;
	setp.eq.s32 	%p18, %r646, 0;
	@%p18 bra 	$L__BB0_30;
	ld.global.u32 	%r647, [%rd6+220];
	xor.b32  	%r943, %r943, %r647;
	ld.global.u32 	%r648, [%rd6+224];
	xor.b32  	%r942, %r942, %r648;
	ld.global.u32 	%r649, [%rd6+228];
	xor.b32  	%r941, %r941, %r649;
	ld.global.u32 	%r650, [%rd6+232];
	xor.b32  	%r940, %r940, %r650;
	ld.global.u32 	%r651, [%rd6+236];
	xor.b32  	%r939, %r939, %r651;
$L__BB0_30:
	and.b32  	%r653, %r566, 4096;
	setp.eq.s32 	%p19, %r653, 0;
	@%p19 bra 	$L__BB0_32;
	ld.global.u32 	%r654, [%rd6+240];
	xor.b32  	%r943, %r943, %r654;
	ld.global.u32 	%r655, [%rd6+244];
	xor.b32  	%r942, %r942, %r655;
	ld.global.u32 	%r656, [%rd6+248];
	xor.b32  	%r941, %r941, %r656;
	ld.global.u32 	%r657, [%rd6+252];
	xor.b32  	%r940, %r940, %r657;
	ld.global.u32 	%r658, [%rd6+256];
	xor.b32  	%r939, %r939, %r658;
$L__BB0_32:
	and.b32  	%r660, %r566, 8192;
	setp.eq.s32 	%p20, %r660, 0;
	@%p20 bra 	$L__BB0_34;
	ld.global.u32 	%r661, [%rd6+260];
	xor.b32  	%r943, %r943, %r661;
	ld.global.u32 	%r662, [%rd6+264];
	xor.b32  	%r942, %r942, %r662;
	ld.global.u32 	%r663, [%rd6+268];
	xor.b32  	%r941, %r941, %r663;
	ld.global.u32 	%r664, [%rd6+272];
	xor.b32  	%r940, %r940, %r664;
	ld.global.u32 	%r665, [%rd6+276];
	xor.b32  	%r939, %r939, %r665;
$L__BB0_34:
	and.b32  	%r667, %r566, 16384;
	setp.eq.s32 	%p21, %r667, 0;
	@%p21 bra 	$L__BB0_36;
	ld.global.u32 	%r668, [%rd6+280];
	xor.b32  	%r943, %r943, %r668;
	ld.global.u32 	%r669, [%rd6+284];
	xor.b32  	%r942, %r942, %r669;
	ld.global.u32 	%r670, [%rd6+288];
	xor.b32  	%r941, %r941, %r670;
	ld.global.u32 	%r671, [%rd6+292];
	xor.b32  	%r940, %r940, %r671;
	ld.global.u32 	%r672, [%rd6+296];
	xor.b32  	%r939, %r939, %r672;
$L__BB0_36:
	and.b32  	%r674, %r566, 32768;
	setp.eq.s32 	%p22, %r674, 0;
	@%p22 bra 	$L__BB0_38;
	ld.global.u32 	%r675, [%rd6+300];
	xor.b32  	%r943, %r943, %r675;
	ld.global.u32 	%r676, [%rd6+304];
	xor.b32  	%r942, %r942, %r676;
	ld.global.u32 	%r677, [%rd6+308];
	xor.b32  	%r941, %r941, %r677;
	ld.global.u32 	%r678, [%rd6+312];
	xor.b32  	%r940, %r940, %r678;
	ld.global.u32 	%r679, [%rd6+316];
	xor.b32  	%r939, %r939, %r679;
$L__BB0_38:
	add.s32 	%r938, %r938, 16;
	setp.ne.s32 	%p23, %r938, 32;
	@%p23 bra 	$L__BB0_6;
	mad.lo.s32 	%r680, %r932, -31, %r15;
	add.s32 	%r932, %r680, 1;
	setp.ne.s32 	%p24, %r932, 5;
	@%p24 bra 	$L__BB0_5;
	st.local.u32 	[%rd1+4], %r943;
	st.local.v2.u32 	[%rd1+8], {%r942, %r941};
	st.local.v2.u32 	[%rd1+16], {%r940, %r939};
	setp.eq.s64 	%p25, %rd4, 1;
	@%p25 bra 	$L__BB0_115;
	mov.b32 	%r939, 0;
	mov.u32 	%r1032, %r939;
	mov.u32 	%r1033, %r939;
	mov.u32 	%r1034, %r939;
	mov.u32 	%r943, %r939;
	mov.u32 	%r1024, %r939;
$L__BB0_42:
	mul.wide.u32 	%rd18, %r1024, 4;
	add.s64 	%rd19, %rd1, %rd18;
	ld.local.u32 	%r190, [%rd19+4];
	shl.b32 	%r191, %r1024, 5;
	mov.b32 	%r1030, 0;
$L__BB0_43:
	.pragma "nounroll";
	shr.u32 	%r683, %r190, %r1030;
	and.b32  	%r684, %r683, 1;
	setp.eq.b32 	%p26, %r684, 1;
	not.pred 	%p27, %p26;
	add.s32 	%r685, %r191, %r1030;
	mul.lo.s32 	%r686, %r685, 5;
	mul.wide.u32 	%rd20, %r686, 4;
	add.s64 	%rd7, %rd5, %rd20;
	@%p27 bra 	$L__BB0_45;
	ld.global.u32 	%r687, [%rd7];
	xor.b32  	%r943, %r943, %r687;
	ld.global.u32 	%r688, [%rd7+4];
	xor.b32  	%r1034, %r1034, %r688;
	ld.global.u32 	%r689, [%rd7+8];
	xor.b32  	%r1033, %r1033, %r689;
	ld.global.u32 	%r690, [%rd7+12];
	xor.b32  	%r1032, %r1032, %r690;
	ld.global.u32 	%r691, [%rd7+16];
	xor.b32  	%r939, %r939, %r691;
$L__BB0_45:
	and.b32  	%r693, %r683, 2;
	setp.eq.s32 	%p28, %r693, 0;
	@%p28 bra 	$L__BB0_47;
	ld.global.u32 	%r694, [%rd7+20];
	xor.b32  	%r943, %r943, %r694;
	ld.global.u32 	%r695, [%rd7+24];
	xor.b32  	%r1034, %r1034, %r695;
	ld.global.u32 	%r696, [%rd7+28];
	xor.b32  	%r1033, %r1033, %r696;
	ld.global.u32 	%r697, [%rd7+32];
	xor.b32  	%r1032, %r1032, %r697;
	ld.global.u32 	%r698, [%rd7+36];
	xor.b32  	%r939, %r939, %r698;
$L__BB0_47:
	and.b32  	%r700, %r683, 4;
	setp.eq.s32 	%p29, %r700, 0;
	@%p29 bra 	$L__BB0_49;
	ld.global.u32 	%r701, [%rd7+40];
	xor.b32  	%r943, %r943, %r701;
	ld.global.u32 	%r702, [%rd7+44];
	xor.b32  	%r1034, %r1034, %r702;
	ld.global.u32 	%r703, [%rd7+48];
	xor.b32  	%r1033, %r1033, %r703;
	ld.global.u32 	%r704, [%rd7+52];
	xor.b32  	%r1032, %r1032, %r704;
	ld.global.u32 	%r705, [%rd7+56];
	xor.b32  	%r939, %r939, %r705;
$L__BB0_49:
	and.b32  	%r707, %r683, 8;
	setp.eq.s32 	%p30, %r707, 0;
	@%p30 bra 	$L__BB0_51;
	ld.global.u32 	%r708, [%rd7+60];
	xor.b32  	%r943, %r943, %r708;
	ld.global.u32 	%r709, [%rd7+64];
	xor.b32  	%r1034, %r1034, %r709;
	ld.global.u32 	%r710, [%rd7+68];
	xor.b32  	%r1033, %r1033, %r710;
	ld.global.u32 	%r711, [%rd7+72];
	xor.b32  	%r1032, %r1032, %r711;
	ld.global.u32 	%r712, [%rd7+76];
	xor.b32  	%r939, %r939, %r712;
$L__BB0_51:
	and.b32  	%r714, %r683, 16;
	setp.eq.s32 	%p31, %r714, 0;
	@%p31 bra 	$L__BB0_53;
	ld.global.u32 	%r715, [%rd7+80];
	xor.b32  	%r943, %r943, %r715;
	ld.global.u32 	%r716, [%rd7+84];
	xor.b32  	%r1034, %r1034, %r716;
	ld.global.u32 	%r717, [%rd7+88];
	xor.b32  	%r1033, %r1033, %r717;
	ld.global.u32 	%r718, [%rd7+92];
	xor.b32  	%r1032, %r1032, %r718;
	ld.global.u32 	%r719, [%rd7+96];
	xor.b32  	%r939, %r939, %r719;
$L__BB0_53:
	and.b32  	%r721, %r683, 32;
	setp.eq.s32 	%p32, %r721, 0;
	@%p32 bra 	$L__BB0_55;
	ld.global.u32 	%r722, [%rd7+100];
	xor.b32  	%r943, %r943, %r722;
	ld.global.u32 	%r723, [%rd7+104];
	xor.b32  	%r1034, %r1034, %r723;
	ld.global.u32 	%r724, [%rd7+108];
	xor.b32  	%r1033, %r1033, %r724;
	ld.global.u32 	%r725, [%rd7+112];
	xor.b32  	%r1032, %r1032, %r725;
	ld.global.u32 	%r726, [%rd7+116];
	xor.b32  	%r939, %r939, %r726;
$L__BB0_55:
	and.b32  	%r728, %r683, 64;
	setp.eq.s32 	%p33, %r728, 0;
	@%p33 bra 	$L__BB0_57;
	ld.global.u32 	%r729, [%rd7+120];
	xor.b32  	%r943, %r943, %r729;
	ld.global.u32 	%r730, [%rd7+124];
	xor.b32  	%r1034, %r1034, %r730;
	ld.global.u32 	%r731, [%rd7+128];
	xor.b32  	%r1033, %r1033, %r731;
	ld.global.u32 	%r732, [%rd7+132];
	xor.b32  	%r1032, %r1032, %r732;
	ld.global.u32 	%r733, [%rd7+136];
	xor.b32  	%r939, %r939, %r733;
$L__BB0_57:
	and.b32  	%r735, %r683, 128;
	setp.eq.s32 	%p34, %r735, 0;
	@%p34 bra 	$L__BB0_59;
	ld.global.u32 	%r736, [%rd7+140];
	xor.b32  	%r943, %r943, %r736;
	ld.global.u32 	%r737, [%rd7+144];
	xor.b32  	%r1034, %r1034, %r737;
	ld.global.u32 	%r738, [%rd7+148];
	xor.b32  	%r1033, %r1033, %r738;
	ld.global.u32 	%r739, [%rd7+152];
	xor.b32  	%r1032, %r1032, %r739;
	ld.global.u32 	%r740, [%rd7+156];
	xor.b32  	%r939, %r939, %r740;
$L__BB0_59:
	and.b32  	%r742, %r683, 256;
	setp.eq.s32 	%p35, %r742, 0;
	@%p35 bra 	$L__BB0_61;
	ld.global.u32 	%r743, [%rd7+160];
	xor.b32  	%r943, %r943, %r743;
	ld.global.u32 	%r744, [%rd7+164];
	xor.b32  	%r1034, %r1034, %r744;
	ld.global.u32 	%r745, [%rd7+168];
	xor.b32  	%r1033, %r1033, %r745;
	ld.global.u32 	%r746, [%rd7+172];
	xor.b32  	%r1032, %r1032, %r746;
	ld.global.u32 	%r747, [%rd7+176];
	xor.b32  	%r939, %r939, %r747;
$L__BB0_61:
	and.b32  	%r749, %r683, 512;
	setp.eq.s32 	%p36, %r749, 0;
	@%p36 bra 	$L__BB0_63;
	ld.global.u32 	%r750, [%rd7+180];
	xor.b32  	%r943, %r943, %r750;
	ld.global.u32 	%r751, [%rd7+184];
	xor.b32  	%r1034, %r1034, %r751;
	ld.global.u32 	%r752, [%rd7+188];
	xor.b32  	%r1033, %r1033, %r752;
	ld.global.u32 	%r753, [%rd7+192];
	xor.b32  	%r1032, %r1032, %r753;
	ld.global.u32 	%r754, [%rd7+196];
	xor.b32  	%r939, %r939, %r754;
$L__BB0_63:
	and.b32  	%r756, %r683, 1024;
	setp.eq.s32 	%p37, %r756, 0;
	@%p37 bra 	$L__BB0_65;
	ld.global.u32 	%r757, [%rd7+200];
	xor.b32  	%r943, %r943, %r757;
	ld.global.u32 	%r758, [%rd7+204];
	xor.b32  	%r1034, %r1034, %r758;
	ld.global.u32 	%r759, [%rd7+208];
	xor.b32  	%r1033, %r1033, %r759;
	ld.global.u32 	%r760, [%rd7+212];
	xor.b32  	%r1032, %r1032, %r760;
	ld.global.u32 	%r761, [%rd7+216];
	xor.b32  	%r939, %r939, %r761;
$L__BB0_65:
	and.b32  	%r763, %r683, 2048;
	setp.eq.s32 	%p38, %r763, 0;
	@%p38 bra 	$L__BB0_67;
	ld.global.u32 	%r764, [%rd7+220];
	xor.b32  	%r943, %r943, %r764;
	ld.global.u32 	%r765, [%rd7+224];
	xor.b32  	%r1034, %r1034, %r765;
	ld.global.u32 	%r766, [%rd7+228];
	xor.b32  	%r1033, %r1033, %r766;
	ld.global.u32 	%r767, [%rd7+232];
	xor.b32  	%r1032, %r1032, %r767;
	ld.global.u32 	%r768, [%rd7+236];
	xor.b32  	%r939, %r939, %r768;
$L__BB0_67:
	and.b32  	%r770, %r683, 4096;
	setp.eq.s32 	%p39, %r770, 0;
	@%p39 bra 	$L__BB0_69;
	ld.global.u32 	%r771, [%rd7+240];
	xor.b32  	%r943, %r943, %r771;
	ld.global.u32 	%r772, [%rd7+244];
	xor.b32  	%r1034, %r1034, %r772;
	ld.global.u32 	%r773, [%rd7+248];
	xor.b32  	%r1033, %r1033, %r773;
	ld.global.u32 	%r774, [%rd7+252];
	xor.b32  	%r1032, %r1032, %r774;
	ld.global.u32 	%r775, [%rd7+256];
	xor.b32  	%r939, %r939, %r775;
$L__BB0_69:
	and.b32  	%r777, %r683, 8192;
	setp.eq.s32 	%p40, %r777, 0;
	@%p40 bra 	$L__BB0_71;
	ld.global.u32 	%r778, [%rd7+260];
	xor.b32  	%r943, %r943, %r778;
	ld.global.u32 	%r779, [%rd7+264];
	xor.b32  	%r1034, %r1034, %r779;
	ld.global.u32 	%r780, [%rd7+268];
	xor.b32  	%r1033, %r1033, %r780;
	ld.global.u32 	%r781, [%rd7+272];
	xor.b32  	%r1032, %r1032, %r781;
	ld.global.u32 	%r782, [%rd7+276];
	xor.b32  	%r939, %r939, %r782;
$L__BB0_71:
	and.b32  	%r784, %r683, 16384;
	setp.eq.s32 	%p41, %r784, 0;
	@%p41 bra 	$L__BB0_73;
	ld.global.u32 	%r785, [%rd7+280];
	xor.b32  	%r943, %r943, %r785;
	ld.global.u32 	%r786, [%rd7+284];
	xor.b32  	%r1034, %r1034, %r786;
	ld.global.u32 	%r787, [%rd7+288];
	xor.b32  	%r1033, %r1033, %r787;
	ld.global.u32 	%r788, [%rd7+292];
	xor.b32  	%r1032, %r1032, %r788;
	ld.global.u32 	%r789, [%rd7+296];
	xor.b32  	%r939, %r939, %r789;
$L__BB0_73:
	and.b32  	%r791, %r683, 32768;
	setp.eq.s32 	%p42, %r791, 0;
	@%p42 bra 	$L__BB0_75;
	ld.global.u32 	%r792, [%rd7+300];
	xor.b32  	%r943, %r943, %r792;
	ld.global.u32 	%r793, [%rd7+304];
	xor.b32  	%r1034, %r1034, %r793;
	ld.global.u32 	%r794, [%rd7+308];
	xor.b32  	%r1033, %r1033, %r794;
	ld.global.u32 	%r795, [%rd7+312];
	xor.b32  	%r1032, %r1032, %r795;
	ld.global.u32 	%r796, [%rd7+316];
	xor.b32  	%r939, %r939, %r796;
$L__BB0_75:
	add.s32 	%r1030, %r1030, 16;
	setp.ne.s32 	%p43, %r1030, 32;
	@%p43 bra 	$L__BB0_43;
	mad.lo.s32 	%r797, %r1024, -31, %r191;
	add.s32 	%r1024, %r797, 1;
	setp.ne.s32 	%p44, %r1024, 5;
	@%p44 bra 	$L__BB0_42;
	st.local.u32 	[%rd1+4], %r943;
	st.local.v2.u32 	[%rd1+8], {%r1034, %r1033};
	st.local.v2.u32 	[%rd1+16], {%r1032, %r939};
	setp.ne.s64 	%p45, %rd4, 3;
	@%p45 bra 	$L__BB0_115;
	mov.b32 	%r939, 0;
	mov.u32 	%r1124, %r939;
	mov.u32 	%r1125, %r939;
	mov.u32 	%r1126, %r939;
	mov.u32 	%r943, %r939;
	mov.u32 	%r1116, %r939;
$L__BB0_79:
	mul.wide.u32 	%rd21, %r1116, 4;
	add.s64 	%rd22, %rd1, %rd21;
	ld.local.u32 	%r366, [%rd22+4];
	shl.b32 	%r367, %r1116, 5;
	mov.b32 	%r1122, 0;
$L__BB0_80:
	.pragma "nounroll";
	shr.u32 	%r800, %r366, %r1122;
	and.b32  	%r801, %r800, 1;
	setp.eq.b32 	%p46, %r801, 1;
	not.pred 	%p47, %p46;
	add.s32 	%r802, %r367, %r1122;
	mul.lo.s32 	%r803, %r802, 5;
	mul.wide.u32 	%rd23, %r803, 4;
	add.s64 	%rd8, %rd5, %rd23;
	@%p47 bra 	$L__BB0_82;
	ld.global.u32 	%r804, [%rd8];
	xor.b32  	%r943, %r943, %r804;
	ld.global.u32 	%r805, [%rd8+4];
	xor.b32  	%r1126, %r1126, %r805;
	ld.global.u32 	%r806, [%rd8+8];
	xor.b32  	%r1125, %r1125, %r806;
	ld.global.u32 	%r807, [%rd8+12];
	xor.b32  	%r1124, %r1124, %r807;
	ld.global.u32 	%r808, [%rd8+16];
	xor.b32  	%r939, %r939, %r808;
$L__BB0_82:
	and.b32  	%r810, %r800, 2;
	setp.eq.s32 	%p48, %r810, 0;
	@%p48 bra 	$L__BB0_84;
	ld.global.u32 	%r811, [%rd8+20];
	xor.b32  	%r943, %r943, %r811;
	ld.global.u32 	%r812, [%rd8+24];
	xor.b32  	%r1126, %r1126, %r812;
	ld.global.u32 	%r813, [%rd8+28];
	xor.b32  	%r1125, %r1125, %r813;
	ld.global.u32 	%r814, [%rd8+32];
	xor.b32  	%r1124, %r1124, %r814;
	ld.global.u32 	%r815, [%rd8+36];
	xor.b32  	%r939, %r939, %r815;
$L__BB0_84:
	and.b32  	%r817, %r800, 4;
	setp.eq.s32 	%p49, %r817, 0;
	@%p49 bra 	$L__BB0_86;
	ld.global.u32 	%r818, [%rd8+40];
	xor.b32  	%r943, %r943, %r818;
	ld.global.u32 	%r819, [%rd8+44];
	xor.b32  	%r1126, %r1126, %r819;
	ld.global.u32 	%r820, [%rd8+48];
	xor.b32  	%r1125, %r1125, %r820;
	ld.global.u32 	%r821, [%rd8+52];
	xor.b32  	%r1124, %r1124, %r821;
	ld.global.u32 	%r822, [%rd8+56];
	xor.b32  	%r939, %r939, %r822;
$L__BB0_86:
	and.b32  	%r824, %r800, 8;
	setp.eq.s32 	%p50, %r824, 0;
	@%p50 bra 	$L__BB0_88;
	ld.global.u32 	%r825, [%rd8+60];
	xor.b32  	%r943, %r943, %r825;
	ld.global.u32 	%r826, [%rd8+64];
	xor.b32  	%r1126, %r1126, %r826;
	ld.global.u32 	%r827, [%rd8+68];
	xor.b32  	%r1125, %r1125, %r827;
	ld.global.u32 	%r828, [%rd8+72];
	xor.b32  	%r1124, %r1124, %r828;
	ld.global.u32 	%r829, [%rd8+76];
	xor.b32  	%r939, %r939, %r829;
$L__BB0_88:
	and.b32  	%r831, %r800, 16;
	setp.eq.s32 	%p51, %r831, 0;
	@%p51 bra 	$L__BB0_90;
	ld.global.u32 	%r832, [%rd8+80];
	xor.b32  	%r943, %r943, %r832;
	ld.global.u32 	%r833, [%rd8+84];
	xor.b32  	%r1126, %r1126, %r833;
	ld.global.u32 	%r834, [%rd8+88];
	xor.b32  	%r1125, %r1125, %r834;
	ld.global.u32 	%r835, [%rd8+92];
	xor.b32  	%r1124, %r1124, %r835;
	ld.global.u32 	%r836, [%rd8+96];
	xor.b32  	%r939, %r939, %r836;
$L__BB0_90:
	and.b32  	%r838, %r800, 32;
	setp.eq.s32 	%p52, %r838, 0;
	@%p52 bra 	$L__BB0_92;
	ld.global.u32 	%r839, [%rd8+100];
	xor.b32  	%r943, %r943, %r839;
	ld.global.u32 	%r840, [%rd8+104];
	xor.b32  	%r1126, %r1126, %r840;
	ld.global.u32 	%r841, [%rd8+108];
	xor.b32  	%r1125, %r1125, %r841;
	ld.global.u32 	%r842, [%rd8+112];
	xor.b32  	%r1124, %r1124, %r842;
	ld.global.u32 	%r843, [%rd8+116];
	xor.b32  	%r939, %r939, %r843;
$L__BB0_92:
	and.b32  	%r845, %r800, 64;
	setp.eq.s32 	%p53, %r845, 0;
	@%p53 bra 	$L__BB0_94;
	ld.global.u32 	%r846, [%rd8+120];
	xor.b32  	%r943, %r943, %r846;
	ld.global.u32 	%r847, [%rd8+124];
	xor.b32  	%r1126, %r1126, %r847;
	ld.global.u32 	%r848, [%rd8+128];
	xor.b32  	%r1125, %r1125, %r848;
	ld.global.u32 	%r849, [%rd8+132];
	xor.b32  	%r1124, %r1124, %r849;
	ld.global.u32 	%r850, [%rd8+136];
	xor.b32  	%r939, %r939, %r850;
$L__BB0_94:
	and.b32  	%r852, %r800, 128;
	setp.eq.s32 	%p54, %r852, 0;
	@%p54 bra 	$L__BB0_96;
	ld.global.u32 	%r853, [%rd8+140];
	xor.b32  	%r943, %r943, %r853;
	ld.global.u32 	%r854, [%rd8+144];
	xor.b32  	%r1126, %r1126, %r854;
	ld.global.u32 	%r855, [%rd8+148];
	xor.b32  	%r1125, %r1125, %r855;
	ld.global.u32 	%r856, [%rd8+152];
	xor.b32  	%r1124, %r1124, %r856;
	ld.global.u32 	%r857, [%rd8+156];
	xor.b32  	%r939, %r939, %r857;
$L__BB0_96:
	and.b32  	%r859, %r800, 256;
	setp.eq.s32 	%p55, %r859, 0;
	@%p55 bra 	$L__BB0_98;
	ld.global.u32 	%r860, [%rd8+160];
	xor.b32  	%r943, %r943, %r860;
	ld.global.u32 	%r861, [%rd8+164];
	xor.b32  	%r1126, %r1126, %r861;
	ld.global.u32 	%r862, [%rd8+168];
	xor.b32  	%r1125, %r1125, %r862;
	ld.global.u32 	%r863, [%rd8+172];
	xor.b32  	%r1124, %r1124, %r863;
	ld.global.u32 	%r864, [%rd8+176];
	xor.b32  	%r939, %r939, %r864;
$L__BB0_98:
	and.b32  	%r866, %r800, 512;
	setp.eq.s32 	%p56, %r866, 0;
	@%p56 bra 	$L__BB0_100;
	ld.global.u32 	%r867, [%rd8+180];
	xor.b32  	%r943, %r943, %r867;
	ld.global.u32 	%r868, [%rd8+184];
	xor.b32  	%r1126, %r1126, %r868;
	ld.global.u32 	%r869, [%rd8+188];
	xor.b32  	%r1125, %r1125, %r869;
	ld.global.u32 	%r870, [%rd8+192];
	xor.b32  	%r1124, %r1124, %r870;
	ld.global.u32 	%r871, [%rd8+196];
	xor.b32  	%r939, %r939, %r871;
$L__BB0_100:
	and.b32  	%r873, %r800, 1024;
	setp.eq.s32 	%p57, %r873, 0;
	@%p57 bra 	$L__BB0_102;
	ld.global.u32 	%r874, [%rd8+200];
	xor.b32  	%r943, %r943, %r874;
	ld.global.u32 	%r875, [%rd8+204];
	xor.b32  	%r1126, %r1126, %r875;
	ld.global.u32 	%r876, [%rd8+208];
	xor.b32  	%r1125, %r1125, %r876;
	ld.global.u32 	%r877, [%rd8+212];
	xor.b32  	%r1124, %r1124, %r877;
	ld.global.u32 	%r878, [%rd8+216];
	xor.b32  	%r939, %r939, %r878;
$L__BB0_102:
	and.b32  	%r880, %r800, 2048;
	setp.eq.s32 	%p58, %r880, 0;
	@%p58 bra 	$L__BB0_104;
	ld.global.u32 	%r881, [%rd8+220];
	xor.b32  	%r943, %r943, %r881;
	ld.global.u32 	%r882, [%rd8+224];
	xor.b32  	%r1126, %r1126, %r882;
	ld.global.u32 	%r883, [%rd8+228];
	xor.b32  	%r1125, %r1125, %r883;
	ld.global.u32 	%r884, [%rd8+232];
	xor.b32  	%r1124, %r1124, %r884;
	ld.global.u32 	%r885, [%rd8+236];
	xor.b32  	%r939, %r939, %r885;
$L__BB0_104:
	and.b32  	%r887, %r800, 4096;
	setp.eq.s32 	%p59, %r887, 0;
	@%p59 bra 	$L__BB0_106;
	ld.global.u32 	%r888, [%rd8+240];
	xor.b32  	%r943, %r943, %r888;
	ld.global.u32 	%r889, [%rd8+244];
	xor.b32  	%r1126, %r1126, %r889;
	ld.global.u32 	%r890, [%rd8+248];
	xor.b32  	%r1125, %r1125, %r890;
	ld.global.u32 	%r891, [%rd8+252];
	xor.b32  	%r1124, %r1124, %r891;
	ld.global.u32 	%r892, [%rd8+256];
	xor.b32  	%r939, %r939, %r892;
$L__BB0_106:
	and.b32  	%r894, %r800, 8192;
	setp.eq.s32 	%p60, %r894, 0;
	@%p60 bra 	$L__BB0_108;
	ld.global.u32 	%r895, [%rd8+260];
	xor.b32  	%r943, %r943, %r895;
	ld.global.u32 	%r896, [%rd8+264];
	xor.b32  	%r1126, %r1126, %r896;
	ld.global.u32 	%r897, [%rd8+268];
	xor.b32  	%r1125, %r1125, %r897;
	ld.global.u32 	%r898, [%rd8+272];
	xor.b32  	%r1124, %r1124, %r898;
	ld.global.u32 	%r899, [%rd8+276];
	xor.b32  	%r939, %r939, %r899;
$L__BB0_108:
	and.b32  	%r901, %r800, 16384;
	setp.eq.s32 	%p61, %r901, 0;
	@%p61 bra 	$L__BB0_110;
	ld.global.u32 	%r902, [%rd8+280];
	xor.b32  	%r943, %r943, %r902;
	ld.global.u32 	%r903, [%rd8+284];
	xor.b32  	%r1126, %r1126, %r903;
	ld.global.u32 	%r904, [%rd8+288];
	xor.b32  	%r1125, %r1125, %r904;
	ld.global.u32 	%r905, [%rd8+292];
	xor.b32  	%r1124, %r1124, %r905;
	ld.global.u32 	%r906, [%rd8+296];
	xor.b32  	%r939, %r939, %r906;
$L__BB0_110:
	and.b32  	%r908, %r800, 32768;
	setp.eq.s32 	%p62, %r908, 0;
	@%p62 bra 	$L__BB0_112;
	ld.global.u32 	%r909, [%rd8+300];
	xor.b32  	%r943, %r943, %r909;
	ld.global.u32 	%r910, [%rd8+304];
	xor.b32  	%r1126, %r1126, %r910;
	ld.global.u32 	%r911, [%rd8+308];
	xor.b32  	%r1125, %r1125, %r911;
	ld.global.u32 	%r912, [%rd8+312];
	xor.b32  	%r1124, %r1124, %r912;
	ld.global.u32 	%r913, [%rd8+316];
	xor.b32  	%r939, %r939, %r913;
$L__BB0_112:
	add.s32 	%r1122, %r1122, 16;
	setp.ne.s32 	%p63, %r1122, 32;
	@%p63 bra 	$L__BB0_80;
	mad.lo.s32 	%r914, %r1116, -31, %r367;
	add.s32 	%r1116, %r914, 1;
	setp.ne.s32 	%p64, %r1116, 5;
	@%p64 bra 	$L__BB0_79;
	st.local.u32 	[%rd1+4], %r943;
	st.local.v2.u32 	[%rd1+8], {%r1126, %r1125};
	st.local.v2.u32 	[%rd1+16], {%r1124, %r939};
$L__BB0_115:
	shr.u64 	%rd27, %rd3, 2;
	add.s32 	%r926, %r926, 1;
	setp.gt.u64 	%p65, %rd3, 3;
	@%p65 bra 	$L__BB0_3;
$L__BB0_116:
	shr.u32 	%r915, %r943, 2;
	xor.b32  	%r916, %r915, %r943;
	shl.b32 	%r917, %r939, 4;
	shl.b32 	%r918, %r916, 1;
	xor.b32  	%r919, %r918, %r917;
	xor.b32  	%r920, %r919, %r916;
	xor.b32  	%r921, %r920, %r939;
	add.s32 	%r922, %r2, %r921;
	add.s32 	%r923, %r922, 362437;
	cvt.rn.f32.u32 	%f1, %r923;
	fma.rn.f32 	%f2, %f1, 0f2F800000, 0f2F000000;
	cvta.to.global.u64 	%rd24, %rd10;
	shl.b64 	%rd25, %rd2, 2;
	add.s64 	%rd26, %rd24, %rd25;
	st.global.f32 	[%rd26], %f2;
$L__BB0_117:
	ret;

}


// ===== COMPILED SASS (sm_100) =====

	.target	sm_100

	.elftype	@"ET_EXEC"


//--------------------- .note.nv.tkinfo           --------------------------
	.section	.note.nv.tkinfo,"",@"SHT_NOTE"
	.sectionflags	@"SHF_NOTE_NV_TKINFO"
	.tkinfo
        /*0018*/ 	.word	0x00000002
        /*0030*/ 	.string	""
        /*0030*/ 	.string	"ptxas"
        /*0030*/ 	.string	"Cuda compilation tools, release 13.0, V13.0.88"
        /*0030*/ 	.string	"Build cuda_13.0.r13.0/compiler.36424714_0"
        /*0030*/ 	.string	"-arch sm_100 -m 64 "



//--------------------- .note.nv.cuinfo           --------------------------
	.section	.note.nv.cuinfo,"",@"SHT_NOTE"
	.sectionflags	@"SHF_NOTE_NV_CUINFO"
        /*0018*/ 	.short	0x0002
        /*001a*/ 	.short	0x0064
        /*001c*/ 	.short	0x0082
	.zero		2


//--------------------- .nv.info                  --------------------------
	.section	.nv.info,"",@"SHT_CUDA_INFO"
	.align	4


	//----- nvinfo : EIATTR_REGCOUNT
	.align		4
        /*0000*/ 	.byte	0x04, 0x2f
        /*0002*/ 	.short	(.L_10 - .L_9)
	.align		4
.L_9:
        /*0004*/ 	.word	index@(_Z15generate_randomPfiiy)
        /*0008*/ 	.word	0x0000001f


	//----- nvinfo : EIATTR_FRAME_SIZE
	.align		4
.L_10:
        /*000c*/ 	.byte	0x04, 0x11
        /*000e*/ 	.short	(.L_12 - .L_11)
	.align		4
.L_11:
        /*0010*/ 	.word	index@(_Z15generate_randomPfiiy)
        /*0014*/ 	.word	0x00000030


	//----- nvinfo : EIATTR_MIN_STACK_SIZE
	.align		4
.L_12:
        /*0018*/ 	.byte	0x04, 0x12
        /*001a*/ 	.short	(.L_14 - .L_13)
	.align		4
.L_13:
        /*001c*/ 	.word	index@(_Z15generate_randomPfiiy)
        /*0020*/ 	.word	0x00000030
.L_14:


//--------------------- .nv.compat                --------------------------
	.section	.nv.compat,"",@"SHT_CUDA_COMPAT_INFO"
	.align	4
        /*0000*/ 	.byte	0x02, 0x09, 0x00, 0x00, 0x02, 0x02, 0x01, 0x00, 0x02, 0x05, 0x05, 0x00, 0x03, 0x07, 0x01, 0x01
        /*0010*/ 	.byte	0x02, 0x03, 0x00, 0x00, 0x02, 0x06, 0x01, 0x00, 0x04, 0x0b, 0x08, 0x00, 0x09, 0x00, 0x00, 0x00
        /*0020*/ 	.byte	0x00, 0x00, 0x00, 0x00


//--------------------- .nv.info._Z15generate_randomPfiiy --------------------------
	.section	.nv.info._Z15generate_randomPfiiy,"",@"SHT_CUDA_INFO"
	.sectionflags	@""
	.align	4


	//----- nvinfo : EIATTR_CUDA_API_VERSION
	.align		4
        /*0000*/ 	.byte	0x04, 0x37
        /*0002*/ 	.short	(.L_16 - .L_15)
.L_15:
        /*0004*/ 	.word	0x00000082


	//----- nvinfo : EIATTR_KPARAM_INFO
	.align		4
.L_16:
        /*0008*/ 	.byte	0x04, 0x17
        /*000a*/ 	.short	(.L_18 - .L_17)
.L_17:
        /*000c*/ 	.word	0x00000000
        /*0010*/ 	.short	0x0003
        /*0012*/ 	.short	0x0010
        /*0014*/ 	.byte	0x00, 0xf0, 0x21, 0x00


	//----- nvinfo : EIATTR_KPARAM_INFO
	.align		4
.L_18:
        /*0018*/ 	.byte	0x04, 0x17
        /*001a*/ 	.short	(.L_20 - .L_19)
.L_19:
        /*001c*/ 	.word	0x00000000
        /*0020*/ 	.short	0x0002
        /*0022*/ 	.short	0x000c
        /*0024*/ 	.byte	0x00, 0xf0, 0x11, 0x00


	//----- nvinfo : EIATTR_KPARAM_INFO
	.align		4
.L_20:
        /*0028*/ 	.byte	0x04, 0x17
        /*002a*/ 	.short	(.L_22 - .L_21)
.L_21:
        /*002c*/ 	.word	0x00000000
        /*0030*/ 	.short	0x0001
        /*0032*/ 	.short	0x0008
        /*0034*/ 	.byte	0x00, 0xf0, 0x11, 0x00


	//----- nvinfo : EIATTR_KPARAM_INFO
	.align		4
.L_22:
        /*0038*/ 	.byte	0x04, 0x17
        /*003a*/ 	.short	(.L_24 - .L_23)
.L_23:
        /*003c*/ 	.word	0x00000000
        /*0040*/ 	.short	0x0000
        /*0042*/ 	.short	0x0000
        /*0044*/ 	.byte	0x00, 0xf5, 0x21, 0x00


	//----- nvinfo : EIATTR_SPARSE_MMA_MASK
	.align		4
.L_24:
        /*0048*/ 	.byte	0x03, 0x50
        /*004a*/ 	.short	0x0000


	//----- nvinfo : EIATTR_MAXREG_COUNT
	.align		4
        /*004c*/ 	.byte	0x03, 0x1b
        /*004e*/ 	.short	0x00ff


	//----- nvinfo : EIATTR_MERCURY_ISA_VERSION
	.align		4
        /*0050*/ 	.byte	0x03, 0x5f
        /*0052*/ 	.short	0x0101


	//----- nvinfo : EIATTR_VRC_CTA_INIT_COUNT
	.align		4
        /*0054*/ 	.byte	0x02, 0x4a
	.zero		1
	.zero		1


	//----- nvinfo : EIATTR_EXIT_INSTR_OFFSETS
	.align		4
        /*0058*/ 	.byte	0x04, 0x1c
        /*005a*/ 	.short	(.L_26 - .L_25)


	//   ....[0]....
.L_25:
        /*005c*/ 	.word	0x000000e0


	//   ....[1]....
        /*0060*/ 	.word	0x00002860


	//----- nvinfo : EIATTR_CRS_STACK_SIZE
	.align		4
.L_26:
        /*0064*/ 	.byte	0x04, 0x1e
        /*0066*/ 	.short	(.L_28 - .L_27)
.L_27:
        /*0068*/ 	.word	0x00000000


	//----- nvinfo : EIATTR_CBANK_PARAM_SIZE
	.align		4
.L_28:
        /*006c*/ 	.byte	0x03, 0x19
        /*006e*/ 	.short	0x0018


	//----- nvinfo : EIATTR_PARAM_CBANK
	.align		4
        /*0070*/ 	.byte	0x04, 0x0a
        /*0072*/ 	.short	(.L_30 - .L_29)
	.align		4
.L_29:
        /*0074*/ 	.word	index@(.nv.constant0._Z15generate_randomPfiiy)
        /*0078*/ 	.short	0x0380
        /*007a*/ 	.short	0x0018


	//----- nvinfo : EIATTR_SW_WAR
	.align		4
.L_30:
        /*007c*/ 	.byte	0x04, 0x36
        /*007e*/ 	.short	(.L_32 - .L_31)
.L_31:
        /*0080*/ 	.word	0x00000008
.L_32:


//--------------------- .nv.callgraph             --------------------------
	.section	.nv.callgraph,"",@"SHT_CUDA_CALLGRAPH"
	.align	4
	.sectionentsize	8
	.align		4
        /*0000*/ 	.word	0x00000000
	.align		4
        /*0004*/ 	.word	0xffffffff
	.align		4
        /*0008*/ 	.word	0x00000000
	.align		4
        /*000c*/ 	.word	0xfffffffe
	.align		4
        /*0010*/ 	.word	0x00000000
	.align		4
        /*0014*/ 	.word	0xfffffffd
	.align		4
        /*0018*/ 	.word	0x00000000
	.align		4
        /*001c*/ 	.word	0xfffffffc


//--------------------- .nv.constant4             --------------------------
	.section	.nv.constant4,"a",@progbits
	.align	8
	.align		8
.nv.constant4:
        /*0000*/ 	.dword	precalc_xorwow_matrix
	.align		8
        /*0008*/ 	.dword	precalc_xorwow_offset_matrix
	.align		8
        /*0010*/ 	.dword	mrg32k3aM1
	.align		8
        /*0018*/ 	.dword	mrg32k3aM2
	.align		8
        /*0020*/ 	.dword	mrg32k3aM1SubSeq
	.align		8
        /*0028*/ 	.dword	mrg32k3aM2SubSeq
	.align		8
        /*0030*/ 	.dword	mrg32k3aM1Seq
	.align		8
        /*0038*/ 	.dword	mrg32k3aM2Seq


//--------------------- .nv.constant3             --------------------------
	.section	.nv.constant3,"a",@progbits
	.align	8
.nv.constant3:
	.type		__cr_lgamma_table,@object
	.size		__cr_lgamma_table,(.L_8 - __cr_lgamma_table)
__cr_lgamma_table:
        /*0000*/ 	.byte	0x00, 0x00, 0x00, 0x00, 0x00, 0x00, 0x00, 0x00, 0x00, 0x00, 0x00, 0x00, 0x00, 0x00, 0x00, 0x00
        /*0010*/ 	.byte	0xef, 0x39, 0xfa, 0xfe, 0x42, 0x2e, 0xe6, 0x3f, 0x02, 0x20, 0x2a, 0xfa, 0x0b, 0xab, 0xfc, 0x3f
        /*0020*/ 	.byte	0xf9, 0x2c, 0x92, 0x7c, 0xa7, 0x6c, 0x09, 0x40, 0xc9, 0x79, 0x44, 0x3c, 0x64, 0x26, 0x13, 0x40
        /*0030*/ 	.byte	0xca, 0x01, 0xcf, 0x3a, 0x27, 0x51, 0x1a, 0x40, 0x30, 0xcc, 0x2d, 0xf3, 0xe1, 0x0c, 0x21, 0x40
        /*0040*/ 	.byte	0x0d, 0xb7, 0xfc, 0x82, 0x8e, 0x35, 0x25, 0x40
.L_8:


//--------------------- .text._Z15generate_randomPfiiy --------------------------
	.section	.text._Z15generate_randomPfiiy,"ax",@progbits
	.align	128
        .global         _Z15generate_randomPfiiy
        .type           _Z15generate_randomPfiiy,@function
        .size           _Z15generate_randomPfiiy,(.L_x_12 - _Z15generate_randomPfiiy)
        .other          _Z15generate_randomPfiiy,@"STO_CUDA_ENTRY STV_DEFAULT"
_Z15generate_randomPfiiy:
.text._Z15generate_randomPfiiy:
[----:B------:R-:W0:Y:S01]  /*0000*/  LDC R1, c[0x0][0x37c] ;  /* 0x0000df00ff017b82 */ /* 0x000e220000000800 */
[----:B------:R-:W1:Y:S07]  /*0010*/  S2R R0, SR_TID.Y ;  /* 0x0000000000007919 */ /* 0x000e6e0000002200 */
[----:B------:R-:W2:Y:S01]  /*0020*/  LDC R10, c[0x0][0x360] ;  /* 0x0000d800ff0a7b82 */ /* 0x000ea20000000800 */
[----:B------:R-:W3:Y:S01]  /*0030*/  LDCU.64 UR6, c[0x0][0x388] ;  /* 0x00007100ff0677ac */ /* 0x000ee20008000a00 */
[----:B0-----:R-:W-:Y:S01]  /*0040*/  VIADD R1, R1, 0xffffffd0 ;  /* 0xffffffd001017836 */ /* 0x001fe20000000000 */
[----:B------:R-:W2:Y:S05]  /*0050*/  S2R R5, SR_TID.X ;  /* 0x0000000000057919 */ /* 0x000eaa0000002100 */
[----:B------:R-:W1:Y:S08]  /*0060*/  S2UR UR5, SR_CTAID.Y ;  /* 0x00000000000579c3 */ /* 0x000e700000002600 */
[----:B------:R-:W1:Y:S08]  /*0070*/  LDC R3, c[0x0][0x364] ;  /* 0x0000d900ff037b82 */ /* 0x000e700000000800 */
[----:B------:R-:W2:Y:S01]  /*0080*/  S2UR UR4, SR_CTAID.X ;  /* 0x00000000000479c3 */ /* 0x000ea20000002500 */
[----:B-1----:R-:W-:-:S05]  /*0090*/  IMAD R3, R3, UR5, R0 ;  /* 0x0000000503037c24 */ /* 0x002fca000f8e0200 */
[----:B---3--:R-:W-:Y:S01]  /*00a0*/  ISETP.GE.AND P0, PT, R3, UR7, PT ;  /* 0x0000000703007c0c */ /* 0x008fe2000bf06270 */
[----:B--2---:R-:W-:-:S05]  /*00b0*/  IMAD R10, R10, UR4, R5 ;  /* 0x000000040a0a7c24 */ /* 0x004fca000f8e0205 */
[C---:B------:R-:W-:Y:S01]  /*00c0*/  ISETP.GE.OR P0, PT, R10.reuse, UR6, P0 ;  /* 0x000000060a007c0c */ /* 0x040fe20008706670 */
[----:B------:R-:W-:-:S12]  /*00d0*/  IMAD R10, R10, UR7, R3 ;  /* 0x000000070a0a7c24 */ /* 0x000fd8000f8e0203 */
[----:B------:R-:W-:Y:S05]  /*00e0*/  @P0 EXIT ;  /* 0x000000000000094d */ /* 0x000fea0003800000 */
[----:B------:R-:W0:Y:S01]  /*00f0*/  LDC.64 R2, c[0x0][0x390] ;  /* 0x0000e400ff027b82 */ /* 0x000e220000000a00 */
[----:B------:R-:W-:Y:S01]  /*0100*/  ISETP.NE.AND P0, PT, R10, RZ, PT ;  /* 0x000000ff0a00720c */ /* 0x000fe20003f05270 */
[----:B------:R-:W1:Y:S01]  /*0110*/  LDCU.64 UR6, c[0x0][0x358] ;  /* 0x00006b00ff0677ac */ /* 0x000e620008000a00 */
[----:B------:R-:W-:Y:S01]  /*0120*/  BSSY.RECONVERGENT B0, `(.L_x_0) ;  /* 0x000025e000007945 */ /* 0x000fe20003800200 */
[----:B0-----:R-:W-:Y:S02]  /*0130*/  LOP3.LUT R0, R2, 0xaad26b49, RZ, 0x3c, !PT ;  /* 0xaad26b4902007812 */ /* 0x001fe400078e3cff */
[----:B------:R-:W-:-:S03]  /*0140*/  LOP3.LUT R2, R3, 0xf7dcefdd, RZ, 0x3c, !PT ;  /* 0xf7dcefdd03027812 */ /* 0x000fc600078e3cff */
[----:B------:R-:W-:Y:S02]  /*0150*/  IMAD R0, R0, 0x4182bed5, RZ ;  /* 0x4182bed500007824 */ /* 0x000fe400078e02ff */
[----:B------:R-:W-:Y:S02]  /*0160*/  IMAD R9, R2, -0x658354e5, RZ ;  /* 0x9a7cab1b02097824 */ /* 0x000fe400078e02ff */
[C---:B------:R-:W-:Y:S01]  /*0170*/  VIADD R5, R0.reuse, 0x583f19 ;  /* 0x00583f1900057836 */ /* 0x040fe20000000000 */
[C---:B------:R-:W-:Y:S01]  /*0180*/  LOP3.LUT R6, R0.reuse, 0x159a55e5, RZ, 0x3c, !PT ;  /* 0x159a55e500067812 */ /* 0x040fe200078e3cff */
[C---:B------:R-:W-:Y:S01]  /*0190*/  VIADD R3, R0.reuse, 0x75bcd15 ;  /* 0x075bcd1500037836 */ /* 0x040fe20000000000 */
[----:B------:R-:W-:Y:S01]  /*01a0*/  IADD3 R2, PT, PT, R0, 0x64f0c9, R9 ;  /* 0x0064f0c900027810 */ /* 0x000fe20007ffe009 */
[C---:B------:R-:W-:Y:S01]  /*01b0*/  VIADD R7, R9.reuse, 0x1f123bb5 ;  /* 0x1f123bb509077836 */ /* 0x040fe20000000000 */
[----:B------:R-:W-:Y:S02]  /*01c0*/  LOP3.LUT R4, R9, 0x5491333, RZ, 0x3c, !PT ;  /* 0x0549133309047812 */ /* 0x000fe400078e3cff */
[----:B------:R-:W-:Y:S01]  /*01d0*/  SHF.R.S32.HI R0, RZ, 0x1f, R10 ;  /* 0x0000001fff007819 */ /* 0x000fe2000001140a */
[----:B------:R0:W-:Y:S04]  /*01e0*/  STL.64 [R1], R2 ;  /* 0x0000000201007387 */ /* 0x0001e80000100a00 */
[----:B------:R0:W-:Y:S04]  /*01f0*/  STL.64 [R1+0x8], R6 ;  /* 0x0000080601007387 */ /* 0x0001e80000100a00 */
[----:B------:R0:W-:Y:S01]  /*0200*/  STL.64 [R1+0x10], R4 ;  /* 0x0000100401007387 */ /* 0x0001e20000100a00 */
[----:B-1----:R-:W-:Y:S05]  /*0210*/  @!P0 BRA `(.L_x_1) ;  /* 0x0000002400388947 */ /* 0x002fea0003800000 */
[----:B------:R-:W-:Y:S02]  /*0220*/  IMAD.MOV.U32 R13, RZ, RZ, R0 ;  /* 0x000000ffff0d7224 */ /* 0x000fe400078e0000 */
[----:B------:R-:W-:Y:S02]  /*0230*/  IMAD.MOV.U32 R11, RZ, RZ, RZ ;  /* 0x000000ffff0b7224 */ /* 0x000fe400078e00ff */
[----:B0-----:R-:W-:-:S07]  /*0240*/  IMAD.MOV.U32 R2, RZ, RZ, R10 ;  /* 0x000000ffff027224 */ /* 0x001fce00078e000a */
.L_x_10:
[----:B------:R-:W-:Y:S01]  /*0250*/  LOP3.LUT R0, R2, 0x3, RZ, 0xc0, !PT ;  /* 0x0000000302007812 */ /* 0x000fe200078ec0ff */
[----:B------:R-:W-:Y:S03]  /*0260*/  BSSY.RECONVERGENT B1, `(.L_x_2) ;  /* 0x0000243000017945 */ /* 0x000fe60003800200 */
[----:B------:R-:W-:-:S04]  /*0270*/  ISETP.NE.U32.AND P0, PT, R0, RZ, PT ;  /* 0x000000ff0000720c */ /* 0x000fc80003f05070 */
[----:B------:R-:W-:-:S13]  /*0280*/  ISETP.NE.AND.EX P0, PT, RZ, RZ, PT, P0 ;  /* 0x000000ffff00720c */ /* 0x000fda0003f05300 */
[----:B0-----:R-:W-:Y:S05]  /*0290*/  @!P0 BRA `(.L_x_3) ;  /* 0x0000002000fc8947 */ /* 0x001fea0003800000 */
[----:B------:R-:W0:Y:S01]  /*02a0*/  LDC.64 R8, c[0x4][RZ] ;  /* 0x01000000ff087b82 */ /* 0x000e220000000a00 */
[----:B------:R-:W-:Y:S01]  /*02b0*/  IMAD.MOV.U32 R0, RZ, RZ, RZ ;  /* 0x000000ffff007224 */ /* 0x000fe200078e00ff */
[----:B------:R-:W-:Y:S02]  /*02c0*/  CS2R R4, SRZ ;  /* 0x0000000000047805 */ /* 0x000fe4000001ff00 */
[----:B------:R-:W-:Y:S01]  /*02d0*/  CS2R R6, SRZ ;  /* 0x0000000000067805 */ /* 0x000fe2000001ff00 */
[----:B------:R-:W-:Y:S02]  /*02e0*/  IMAD.MOV.U32 R3, RZ, RZ, RZ ;  /* 0x000000ffff037224 */ /* 0x000fe400078e00ff */
[----:B0-----:R-:W-:-:S07]  /*02f0*/  IMAD.WIDE.U32 R8, R11, 0xc80, R8 ;  /* 0x00000c800b087825 */ /* 0x001fce00078e0008 */
.L_x_5:
[----:B------:R-:W-:-:S06]  /*0300*/  IMAD R12, R0, 0x4, R1 ;  /* 0x00000004000c7824 */ /* 0x000fcc00078e0201 */
[----:B------:R-:W5:Y:S01]  /*0310*/  LDL R12, [R12+0x4] ;  /* 0x000004000c0c7983 */ /* 0x000f620000100800 */
[----:B------:R-:W-:-:S05]  /*0320*/  UMOV UR4, URZ ;  /* 0x000000ff00047c82 */ /* 0x000fca0008000000 */
.L_x_4:
[----:B-----5:R-:W-:Y:S01]  /*0330*/  SHF.R.U32.HI R22, RZ, UR4, R12 ;  /* 0x00000004ff167c19 */ /* 0x020fe2000801160c */
[----:B------:R-:W-:-:S03]  /*0340*/  IMAD.SHL.U32 R14, R0, 0x20, RZ ;  /* 0x00000020000e7824 */ /* 0x000fc600078e00ff */
[----:B------:R-:W-:Y:S01]  /*0350*/  LOP3.LUT R15, R22, 0x1, RZ, 0xc0, !PT ;  /* 0x00000001160f7812 */ /* 0x000fe200078ec0ff */
[----:B------:R-:W-:-:S03]  /*0360*/  VIADD R14, R14, UR4 ;  /* 0x000000040e0e7c36 */ /* 0x000fc60008000000 */
[----:B------:R-:W-:Y:S01]  /*0370*/  ISETP.NE.U32.AND P0, PT, R15, 0x1, PT ;  /* 0x000000010f00780c */ /* 0x000fe20003f05070 */
[----:B------:R-:W-:-:S03]  /*0380*/  IMAD R15, R14, 0x5, RZ ;  /* 0x000000050e0f7824 */ /* 0x000fc600078e02ff */
[----:B------:R-:W-:Y:S01]  /*0390*/  R2P PR, R22, 0x7e ;  /* 0x0000007e16007804 */ /* 0x000fe20000000000 */
[----:B------:R-:W-:-:S08]  /*03a0*/  IMAD.WIDE.U32 R14, R15, 0x4, R8 ;  /* 0x000000040f0e7825 */ /* 0x000fd000078e0008 */
[----:B------:R-:W2:Y:S04]  /*03b0*/  @!P0 LDG.E R16, desc[UR6][R14.64+0x10] ;  /* 0x000010060e108981 */ /* 0x000ea8000c1e1900 */
[----:B------:R-:W3:Y:S04]  /*03c0*/  @P1 LDG.E R18, desc[UR6][R14.64+0x24] ;  /* 0x000024060e121981 */ /* 0x000ee8000c1e1900 */
[----:B------:R-:W4:Y:S04]  /*03d0*/  @P2 LDG.E R20, desc[UR6][R14.64+0x38] ;  /* 0x000038060e142981 */ /* 0x000f28000c1e1900 */
[----:B------:R-:W4:Y:S04]  /*03e0*/  @P3 LDG.E R24, desc[UR6][R14.64+0x4c] ;  /* 0x00004c060e183981 */ /* 0x000f28000c1e1900 */
[----:B------:R-:W4:Y:S04]  /*03f0*/  @P4 LDG.E R26, desc[UR6][R14.64+0x60] ;  /* 0x000060060e1a4981 */ /* 0x000f28000c1e1900 */
[----:B------:R-:W4:Y:S04]  /*0400*/  @!P0 LDG.E R17, desc[UR6][R14.64+0x4] ;  /* 0x000004060e118981 */ /* 0x000f28000c1e1900 */
[----:B------:R-:W4:Y:S04]  /*0410*/  @!P0 LDG.E R19, desc[UR6][R14.64+0xc] ;  /* 0x00000c060e138981 */ /* 0x000f28000c1e1900 */
[----:B------:R-:W4:Y:S04]  /*0420*/  @P1 LDG.E R21, desc[UR6][R14.64+0x18] ;  /* 0x000018060e151981 */ /* 0x000f28000c1e1900 */
[----:B------:R-:W4:Y:S04]  /*0430*/  @P3 LDG.E R23, desc[UR6][R14.64+0x40] ;  /* 0x000040060e173981 */ /* 0x000f28000c1e1900 */
[----:B------:R-:W4:Y:S04]  /*0440*/  @P5 LDG.E R25, desc[UR6][R14.64+0x70] ;  /* 0x000070060e195981 */ /* 0x000f28000c1e1900 */
[----:B------:R-:W4:Y:S01]  /*0450*/  @P6 LDG.E R28, desc[UR6][R14.64+0x88] ;  /* 0x000088060e1c6981 */ /* 0x000f22000c1e1900 */
[----:B--2---:R-:W-:-:S03]  /*0460*/  @!P0 LOP3.LUT R5, R5, R16, RZ, 0x3c, !PT ;  /* 0x0000001005058212 */ /* 0x004fc600078e3cff */
[----:B------:R-:W2:Y:S01]  /*0470*/  @!P0 LDG.E R16, desc[UR6][R14.64] ;  /* 0x000000060e108981 */ /* 0x000ea2000c1e1900 */
[----:B---3--:R-:W-:-:S03]  /*0480*/  @P1 LOP3.LUT R5, R5, R18, RZ, 0x3c, !PT ;  /* 0x0000001205051212 */ /* 0x008fc600078e3cff */
[----:B------:R-:W3:Y:S01]  /*0490*/  @!P0 LDG.E R18, desc[UR6][R14.64+0x8] ;  /* 0x000008060e128981 */ /* 0x000ee2000c1e1900 */
[----:B----4-:R-:W-:-:S03]  /*04a0*/  @P2 LOP3.LUT R5, R5, R20, RZ, 0x3c, !PT ;  /* 0x0000001405052212 */ /* 0x010fc600078e3cff */
[----:B------:R-:W4:Y:S01]  /*04b0*/  @P1 LDG.E R20, desc[UR6][R14.64+0x14] ;  /* 0x000014060e141981 */ /* 0x000f22000c1e1900 */
[----:B------:R-:W-:-:S03]  /*04c0*/  @P3 LOP3.LUT R5, R5, R24, RZ, 0x3c, !PT ;  /* 0x0000001805053212 */ /* 0x000fc600078e3cff */
[----:B------:R-:W4:Y:S01]  /*04d0*/  @P5 LDG.E R24, desc[UR6][R14.64+0x74] ;  /* 0x000074060e185981 */ /* 0x000f22000c1e1900 */
[----:B------:R-:W-:-:S03]  /*04e0*/  @P4 LOP3.LUT R5, R5, R26, RZ, 0x3c, !PT ;  /* 0x0000001a05054212 */ /* 0x000fc600078e3cff */
[----:B------:R-:W4:Y:S01]  /*04f0*/  @P3 LDG.E R26, desc[UR6][R14.64+0x44] ;  /* 0x000044060e1a3981 */ /* 0x000f22000c1e1900 */
[----:B------:R-:W-:-:S03]  /*0500*/  @!P0 LOP3.LUT R6, R6, R17, RZ, 0x3c, !PT ;  /* 0x0000001106068212 */ /* 0x000fc600078e3cff */
[----:B------:R-:W4:Y:S01]  /*0510*/  @P1 LDG.E R17, desc[UR6][R14.64+0x20] ;  /* 0x000020060e111981 */ /* 0x000f22000c1e1900 */
[----:B------:R-:W-:-:S03]  /*0520*/  @!P0 LOP3.LUT R4, R4, R19, RZ, 0x3c, !PT ;  /* 0x0000001304048212 */ /* 0x000fc600078e3cff */
[----:B------:R-:W4:Y:S01]  /*0530*/  @P2 LDG.E R19, desc[UR6][R14.64+0x2c] ;  /* 0x00002c060e132981 */ /* 0x000f22000c1e1900 */
[----:B------:R-:W-:-:S03]  /*0540*/  @P1 LOP3.LUT R6, R6, R21, RZ, 0x3c, !PT ;  /* 0x0000001506061212 */ /* 0x000fc600078e3cff */
[----:B------:R-:W4:Y:S01]  /*0550*/  @P2 LDG.E R21, desc[UR6][R14.64+0x34] ;  /* 0x000034060e152981 */ /* 0x000f22000c1e1900 */
[----:B--2---:R-:W-:-:S03]  /*0560*/  @!P0 LOP3.LUT R3, R3, R16, RZ, 0x3c, !PT ;  /* 0x0000001003038212 */ /* 0x004fc600078e3cff */
[----:B------:R-:W2:Y:S01]  /*0570*/  @P1 LDG.E R16, desc[UR6][R14.64+0x1c] ;  /* 0x00001c060e101981 */ /* 0x000ea2000c1e1900 */
[----:B---3--:R-:W-:-:S03]  /*0580*/  @!P0 LOP3.LUT R7, R7, R18, RZ, 0x3c, !PT ;  /* 0x0000001207078212 */ /* 0x008fc600078e3cff */
[----:B------:R-:W3:Y:S01]  /*0590*/  @P2 LDG.E R18, desc[UR6][R14.64+0x28] ;  /* 0x000028060e122981 */ /* 0x000ee2000c1e1900 */
[----:B----4-:R-:W-:-:S03]  /*05a0*/  @P1 LOP3.LUT R3, R3, R20, RZ, 0x3c, !PT ;  /* 0x0000001403031212 */ /* 0x010fc600078e3cff */
[----:B------:R-:W4:Y:S01]  /*05b0*/  @P2 LDG.E R20, desc[UR6][R14.64+0x30] ;  /* 0x000030060e142981 */ /* 0x000f22000c1e1900 */
[----:B------:R-:W-:-:S03]  /*05c0*/  @P5 LOP3.LUT R5, R5, R24, RZ, 0x3c, !PT ;  /* 0x0000001805055212 */ /* 0x000fc600078e3cff */
[----:B------:R-:W4:Y:S01]  /*05d0*/  @P3 LDG.E R24, desc[UR6][R14.64+0x3c] ;  /* 0x00003c060e183981 */ /* 0x000f22000c1e1900 */
[----:B------:R-:W-:-:S03]  /*05e0*/  @P1 LOP3.LUT R4, R4, R17, RZ, 0x3c, !PT ;  /* 0x0000001104041212 */ /* 0x000fc600078e3cff */
[----:B------:R-:W4:Y:S01]  /*05f0*/  @P3 LDG.E R17, desc[UR6][R14.64+0x48] ;  /* 0x000048060e113981 */ /* 0x000f22000c1e1900 */
[----:B------:R-:W-:-:S03]  /*0600*/  @P2 LOP3.LUT R6, R6, R19, RZ, 0x3c, !PT ;  /* 0x0000001306062212 */ /* 0x000fc600078e3cff */
[----:B------:R-:W4:Y:S01]  /*0610*/  @P4 LDG.E R19, desc[UR6][R14.64+0x54] ;  /* 0x000054060e134981 */ /* 0x000f22000c1e1900 */
[----:B------:R-:W-:Y:S02]  /*0620*/  @P2 LOP3.LUT R4, R4, R21, RZ, 0x3c, !PT ;  /* 0x0000001504042212 */ /* 0x000fe400078e3cff */
[----:B------:R-:W-:Y:S01]  /*0630*/  @P3 LOP3.LUT R6, R6, R23, RZ, 0x3c, !PT ;  /* 0x0000001706063212 */ /* 0x000fe200078e3cff */
[----:B------:R-:W4:Y:S04]  /*0640*/  @P4 LDG.E R21, desc[UR6][R14.64+0x5c] ;  /* 0x00005c060e154981 */ /* 0x000f28000c1e1900 */
[----:B------:R-:W4:Y:S01]  /*0650*/  @P5 LDG.E R23, desc[UR6][R14.64+0x68] ;  /* 0x000068060e175981 */ /* 0x000f22000c1e1900 */
[----:B--2---:R-:W-:-:S03]  /*0660*/  @P1 LOP3.LUT R7, R7, R16, RZ, 0x3c, !PT ;  /* 0x0000001007071212 */ /* 0x004fc600078e3cff */
[----:B------:R-:W2:Y:S01]  /*0670*/  @P4 LDG.E R16, desc[UR6][R14.64+0x50] ;  /* 0x000050060e104981 */ /* 0x000ea2000c1e1900 */
[----:B---3--:R-:W-:-:S03]  /*0680*/  @P2 LOP3.LUT R3, R3, R18, RZ, 0x3c, !PT ;  /* 0x0000001203032212 */ /* 0x008fc600078e3cff */
[----:B------:R-:W3:Y:S01]  /*0690*/  @P4 LDG.E R18, desc[UR6][R14.64+0x58] ;  /* 0x000058060e124981 */ /* 0x000ee2000c1e1900 */
[----:B----4-:R-:W-:-:S03]  /*06a0*/  @P2 LOP3.LUT R7, R7, R20, RZ, 0x3c, !PT ;  /* 0x0000001407072212 */ /* 0x010fc600078e3cff */
[----:B------:R-:W4:Y:S01]  /*06b0*/  @P5 LDG.E R20, desc[UR6][R14.64+0x64] ;  /* 0x000064060e145981 */ /* 0x000f22000c1e1900 */
[----:B------:R-:W-:-:S03]  /*06c0*/  @P3 LOP3.LUT R3, R3, R24, RZ, 0x3c, !PT ;  /* 0x0000001803033212 */ /* 0x000fc600078e3cff */
[----:B------:R-:W4:Y:S01]  /*06d0*/  @P5 LDG.E R24, desc[UR6][R14.64+0x6c] ;  /* 0x00006c060e185981 */ /* 0x000f22000c1e1900 */
[----:B------:R-:W-:Y:S02]  /*06e0*/  LOP3.LUT P0, RZ, R22, 0x80, RZ, 0xc0, !PT ;  /* 0x0000008016ff7812 */ /* 0x000fe4000780c0ff */
[----:B------:R-:W-:Y:S02]  /*06f0*/  @P3 LOP3.LUT R7, R7, R26, RZ, 0x3c, !PT ;  /* 0x0000001a07073212 */ /* 0x000fe400078e3cff */
[----:B------:R-:W-:Y:S02]  /*0700*/  @P3 LOP3.LUT R4, R4, R17, RZ, 0x3c, !PT ;  /* 0x0000001104043212 */ /* 0x000fe400078e3cff */
[----:B------:R-:W4:Y:S01]  /*0710*/  @P6 LDG.E R17, desc[UR6][R14.64+0x7c] ;  /* 0x00007c060e116981 */ /* 0x000f22000c1e1900 */
[----:B------:R-:W-:-:S03]  /*0720*/  @P4 LOP3.LUT R6, R6, R19, RZ, 0x3c, !PT ;  /* 0x0000001306064212 */ /* 0x000fc600078e3cff */
[----:B------:R-:W4:Y:S01]  /*0730*/  @P6 LDG.E R19, desc[UR6][R14.64+0x84] ;  /* 0x000084060e136981 */ /* 0x000f22000c1e1900 */
[----:B------:R-:W-:-:S03]  /*0740*/  @P4 LOP3.LUT R4, R4, R21, RZ, 0x3c, !PT ;  /* 0x0000001504044212 */ /* 0x000fc600078e3cff */
[----:B------:R-:W4:Y:S01]  /*0750*/  @P0 LDG.E R26, desc[UR6][R14.64+0x9c] ;  /* 0x00009c060e1a0981 */ /* 0x000f22000c1e1900 */
[----:B------:R-:W-:-:S03]  /*0760*/  @P5 LOP3.LUT R6, R6, R23, RZ, 0x3c, !PT ;  /* 0x0000001706065212 */ /* 0x000fc600078e3cff */
        /* <DEDUP_REMOVED lines=10> */
[----:B------:R-:W-:Y:S02]  /*0810*/  @P5 LOP3.LUT R4, R4, R25, RZ, 0x3c, !PT ;  /* 0x0000001904045212 */ /* 0x000fe400078e3cff */
[----:B------:R-:W-:Y:S02]  /*0820*/  @P6 LOP3.LUT R5, R5, R28, RZ, 0x3c, !PT ;  /* 0x0000001c05056212 */ /* 0x000fe400078e3cff */
[----:B------:R-:W-:Y:S02]  /*0830*/  @P6 LOP3.LUT R6, R6, R17, RZ, 0x3c, !PT ;  /* 0x0000001106066212 */ /* 0x000fe400078e3cff */
[----:B------:R-:W-:Y:S02]  /*0840*/  @P6 LOP3.LUT R4, R4, R19, RZ, 0x3c, !PT ;  /* 0x0000001304046212 */ /* 0x000fe400078e3cff */
[----:B------:R-:W-:Y:S02]  /*0850*/  @P0 LOP3.LUT R5, R5, R26, RZ, 0x3c, !PT ;  /* 0x0000001a05050212 */ /* 0x000fe400078e3cff */
[----:B------:R-:W-:-:S02]  /*0860*/  @P0 LOP3.LUT R6, R6, R21, RZ, 0x3c, !PT ;  /* 0x0000001506060212 */ /* 0x000fc400078e3cff */
[----:B------:R-:W-:Y:S02]  /*0870*/  @P0 LOP3.LUT R4, R4, R23, RZ, 0x3c, !PT ;  /* 0x0000001704040212 */ /* 0x000fe400078e3cff */
[----:B--2---:R-:W-:Y:S02]  /*0880*/  @P6 LOP3.LUT R3, R3, R16, RZ, 0x3c, !PT ;  /* 0x0000001003036212 */ /* 0x004fe400078e3cff */
[----:B---3--:R-:W-:Y:S02]  /*0890*/  @P6 LOP3.LUT R7, R7, R18, RZ, 0x3c, !PT ;  /* 0x0000001207076212 */ /* 0x008fe400078e3cff */
[----:B----4-:R-:W-:Y:S02]  /*08a0*/  @P0 LOP3.LUT R3, R3, R20, RZ, 0x3c, !PT ;  /* 0x0000001403030212 */ /* 0x010fe400078e3cff */
[----:B------:R-:W-:Y:S02]  /*08b0*/  @P0 LOP3.LUT R7, R7, R24, RZ, 0x3c, !PT ;  /* 0x0000001807070212 */ /* 0x000fe400078e3cff */
[----:B------:R-:W-:-:S13]  /*08c0*/  R2P PR, R22.B1, 0x7f ;  /* 0x0000007f16007804 */ /* 0x000fda0000001000 */
[----:B------:R-:W2:Y:S04]  /*08d0*/  @P0 LDG.E R18, desc[UR6][R14.64+0xa0] ;  /* 0x0000a0060e120981 */ /* 0x000ea8000c1e1900 */
[----:B------:R-:W3:Y:S04]  /*08e0*/  @P0 LDG.E R19, desc[UR6][R14.64+0xa4] ;  /* 0x0000a4060e130981 */ /* 0x000ee8000c1e1900 */
[----:B------:R-:W4:Y:S04]  /*08f0*/  @P0 LDG.E R20, desc[UR6][R14.64+0xa8] ;  /* 0x0000a8060e140981 */ /* 0x000f28000c1e1900 */
[----:B------:R-:W4:Y:S04]  /*0900*/  @P0 LDG.E R21, desc[UR6][R14.64+0xac] ;  /* 0x0000ac060e150981 */ /* 0x000f28000c1e1900 */
[----:B------:R-:W4:Y:S04]  /*0910*/  @P0 LDG.E R24, desc[UR6][R14.64+0xb0] ;  /* 0x0000b0060e180981 */ /* 0x000f28000c1e1900 */
[----:B------:R-:W4:Y:S04]  /*0920*/  @P1 LDG.E R16, desc[UR6][R14.64+0xbc] ;  /* 0x0000bc060e101981 */ /* 0x000f28000c1e1900 */
[----:B------:R-:W4:Y:S04]  /*0930*/  @P1 LDG.E R26, desc[UR6][R14.64+0xb4] ;  /* 0x0000b4060e1a1981 */ /* 0x000f28000c1e1900 */
        /* <DEDUP_REMOVED lines=11> */
[----:B------:R-:W-:Y:S01]  /*09f0*/  LOP3.LUT P0, RZ, R22, 0x8000, RZ, 0xc0, !PT ;  /* 0x0000800016ff7812 */ /* 0x000fe2000780c0ff */
[----:B------:R-:W4:Y:S01]  /*0a00*/  @P2 LDG.E R24, desc[UR6][R14.64+0xd8] ;  /* 0x0000d8060e182981 */ /* 0x000f22000c1e1900 */
[----:B------:R-:W-:-:S03]  /*0a10*/  @P1 LOP3.LUT R7, R7, R16, RZ, 0x3c, !PT ;  /* 0x0000001007071212 */ /* 0x000fc600078e3cff */
[----:B------:R-:W4:Y:S01]  /*0a20*/  @P2 LDG.E R22, desc[UR6][R14.64+0xd0] ;  /* 0x0000d0060e162981 */ /* 0x000f22000c1e1900 */
[----:B------:R-:W-:-:S03]  /*0a30*/  @P1 LOP3.LUT R3, R3, R26, RZ, 0x3c, !PT ;  /* 0x0000001a03031212 */ /* 0x000fc600078e3cff */
[----:B------:R-:W4:Y:S01]  /*0a40*/  @P3 LDG.E R16, desc[UR6][R14.64+0xe4] ;  /* 0x0000e4060e103981 */ /* 0x000f22000c1e1900 */
[----:B------:R-:W-:-:S03]  /*0a50*/  @P1 LOP3.LUT R6, R6, R23, RZ, 0x3c, !PT ;  /* 0x0000001706061212 */ /* 0x000fc600078e3cff */
[----:B------:R-:W4:Y:S01]  /*0a60*/  @P3 LDG.E R26, desc[UR6][R14.64+0xdc] ;  /* 0x0000dc060e1a3981 */ /* 0x000f22000c1e1900 */
[----:B------:R-:W-:-:S03]  /*0a70*/  @P1 LOP3.LUT R4, R4, R17, RZ, 0x3c, !PT ;  /* 0x0000001104041212 */ /* 0x000fc600078e3cff */
        /* <DEDUP_REMOVED lines=43> */
[----:B------:R-:W-:-:S04]  /*0d30*/  UIADD3 UR4, UPT, UPT, UR4, 0x10, URZ ;  /* 0x0000001004047890 */ /* 0x000fc8000fffe0ff */
[----:B------:R-:W-:Y:S01]  /*0d40*/  UISETP.NE.AND UP0, UPT, UR4, 0x20, UPT ;  /* 0x000000200400788c */ /* 0x000fe2000bf05270 */
[----:B--2---:R-:W-:Y:S02]  /*0d50*/  @P5 LOP3.LUT R5, R5, R18, RZ, 0x3c, !PT ;  /* 0x0000001205055212 */ /* 0x004fe400078e3cff */
[----:B---3--:R-:W-:Y:S02]  /*0d60*/  @P6 LOP3.LUT R6, R6, R19, RZ, 0x3c, !PT ;  /* 0x0000001306066212 */ /* 0x008fe400078e3cff */
[----:B----4-:R-:W-:Y:S02]  /*0d70*/  @P6 LOP3.LUT R3, R3, R20, RZ, 0x3c, !PT ;  /* 0x0000001403036212 */ /* 0x010fe400078e3cff */
[----:B------:R-:W-:Y:S02]  /*0d80*/  @P6 LOP3.LUT R4, R4, R21, RZ, 0x3c, !PT ;  /* 0x0000001504046212 */ /* 0x000fe400078e3cff */
[----:B------:R-:W-:Y:S02]  /*0d90*/  @P6 LOP3.LUT R7, R7, R22, RZ, 0x3c, !PT ;  /* 0x0000001607076212 */ /* 0x000fe400078e3cff */
[----:B------:R-:W-:-:S02]  /*0da0*/  @P6 LOP3.LUT R5, R5, R16, RZ, 0x3c, !PT ;  /* 0x0000001005056212 */ /* 0x000fc400078e3cff */
[----:B------:R-:W-:Y:S02]  /*0db0*/  @P0 LOP3.LUT R3, R3, R24, RZ, 0x3c, !PT ;  /* 0x0000001803030212 */ /* 0x000fe400078e3cff */
[----:B------:R-:W-:Y:S02]  /*0dc0*/  @P0 LOP3.LUT R5, R5, R28, RZ, 0x3c, !PT ;  /* 0x0000001c05050212 */ /* 0x000fe400078e3cff */
[----:B------:R-:W-:Y:S02]  /*0dd0*/  @P0 LOP3.LUT R7, R7, R26, RZ, 0x3c, !PT ;  /* 0x0000001a07070212 */ /* 0x000fe400078e3cff */
[----:B------:R-:W-:Y:S02]  /*0de0*/  @P0 LOP3.LUT R4, R4, R23, RZ, 0x3c, !PT ;  /* 0x0000001704040212 */ /* 0x000fe400078e3cff */
[----:B------:R-:W-:Y:S01]  /*0df0*/  @P0 LOP3.LUT R6, R6, R17, RZ, 0x3c, !PT ;  /* 0x0000001106060212 */ /* 0x000fe200078e3cff */
[----:B------:R-:W-:Y:S06]  /*0e00*/  BRA.U UP0, `(.L_x_4) ;  /* 0xfffffff500487547 */ /* 0x000fec000b83ffff */
[----:B------:R-:W-:-:S05]  /*0e10*/  VIADD R0, R0, 0x1 ;  /* 0x0000000100007836 */ /* 0x000fca0000000000 */
[----:B------:R-:W-:-:S13]  /*0e20*/  ISETP.NE.AND P0, PT, R0, 0x5, PT ;  /* 0x000000050000780c */ /* 0x000fda0003f05270 */
[----:B------:R-:W-:Y:S05]  /*0e30*/  @P0 BRA `(.L_x_5) ;  /* 0xfffffff400300947 */ /* 0x000fea000383ffff */
[----:B------:R-:W-:Y:S01]  /*0e40*/  LOP3.LUT R0, R2, 0x3, RZ, 0xc0, !PT ;  /* 0x0000000302007812 */ /* 0x000fe200078ec0ff */
[----:B------:R0:W-:Y:S03]  /*0e50*/  STL.64 [R1+0x8], R6 ;  /* 0x0000080601007387 */ /* 0x0001e60000100a00 */
[----:B------:R-:W-:Y:S01]  /*0e60*/  ISETP.NE.U32.AND P0, PT, R0, 0x1, PT ;  /* 0x000000010000780c */ /* 0x000fe20003f05070 */
[----:B------:R0:W-:Y:S03]  /*0e70*/  STL.64 [R1+0x10], R4 ;  /* 0x0000100401007387 */ /* 0x0001e60000100a00 */
[----:B------:R-:W-:Y:S01]  /*0e80*/  ISETP.NE.AND.EX P0, PT, RZ, RZ, PT, P0 ;  /* 0x000000ffff00720c */ /* 0x000fe20003f05300 */
[----:B------:R0:W-:-:S12]  /*0e90*/  STL [R1+0x4], R3 ;  /* 0x0000040301007387 */ /* 0x0001d80000100800 */
[----:B0-----:R-:W-:Y:S05]  /*0ea0*/  @!P0 BRA `(.L_x_3) ;  /* 0x0000001400f88947 */ /* 0x001fea0003800000 */
[----:B------:R-:W-:Y:S01]  /*0eb0*/  UMOV UR4, URZ ;  /* 0x000000ff00047c82 */ /* 0x000fe20008000000 */
[----:B------:R-:W-:Y:S01]  /*0ec0*/  IMAD.MOV.U32 R0, RZ, RZ, RZ ;  /* 0x000000ffff007224 */ /* 0x000fe200078e00ff */
[----:B------:R-:W-:Y:S01]  /*0ed0*/  CS2R R6, SRZ ;  /* 0x0000000000067805 */ /* 0x000fe2000001ff00 */
[----:B------:R-:W-:Y:S02]  /*0ee0*/  IMAD.MOV.U32 R4, RZ, RZ, RZ ;  /* 0x000000ffff047224 */ /* 0x000fe400078e00ff */
[----:B------:R-:W-:Y:S02]  /*0ef0*/  IMAD.MOV.U32 R3, RZ, RZ, RZ ;  /* 0x000000ffff037224 */ /* 0x000fe400078e00ff */
[----:B------:R-:W-:-:S07]  /*0f00*/  IMAD.U32 R5, RZ, RZ, UR4 ;  /* 0x00000004ff057e24 */ /* 0x000fce000f8e00ff */
.L_x_7:
[----:B------:R-:W-:-:S06]  /*0f10*/  IMAD R12, R0, 0x4, R1 ;  /* 0x00000004000c7824 */ /* 0x000fcc00078e0201 */
[----:B------:R-:W5:Y:S01]  /*0f20*/  LDL R12, [R12+0x4] ;  /* 0x000004000c0c7983 */ /* 0x000f620000100800 */
[----:B------:R-:W-:-:S05]  /*0f30*/  UMOV UR4, URZ ;  /* 0x000000ff00047c82 */ /* 0x000fca0008000000 */
.L_x_6:
        /* <DEDUP_REMOVED lines=180> */
[----:B------:R0:W-:Y:S03]  /*1a80*/  STL [R1+0x4], R3 ;  /* 0x0000040301007387 */ /* 0x0001e60000100800 */
[----:B------:R-:W-:Y:S01]  /*1a90*/  ISETP.NE.AND.EX P0, PT, RZ, RZ, PT, P0 ;  /* 0x000000ffff00720c */ /* 0x000fe20003f05300 */
[----:B------:R0:W-:-:S12]  /*1aa0*/  STL.64 [R1+0x10], R4 ;  /* 0x0000100401007387 */ /* 0x0001d80000100a00 */
[----:B0-----:R-:W-:Y:S05]  /*1ab0*/  @P0 BRA `(.L_x_3) ;  /* 0x0000000800f40947 */ /* 0x001fea0003800000 */
[----:B------:R-:W-:Y:S01]  /*1ac0*/  UMOV UR4, URZ ;  /* 0x000000ff00047c82 */ /* 0x000fe20008000000 */
[----:B------:R-:W-:Y:S01]  /*1ad0*/  IMAD.MOV.U32 R0, RZ, RZ, RZ ;  /* 0x000000ffff007224 */ /* 0x000fe200078e00ff */
[----:B------:R-:W-:Y:S01]  /*1ae0*/  CS2R R6, SRZ ;  /* 0x0000000000067805 */ /* 0x000fe2000001ff00 */
[----:B------:R-:W-:Y:S02]  /*1af0*/  IMAD.MOV.U32 R4, RZ, RZ, RZ ;  /* 0x000000ffff047224 */ /* 0x000fe400078e00ff */
[----:B------:R-:W-:Y:S02]  /*1b00*/  IMAD.MOV.U32 R3, RZ, RZ, RZ ;  /* 0x000000ffff037224 */ /* 0x000fe400078e00ff */
[----:B------:R-:W-:-:S07]  /*1b10*/  IMAD.U32 R5, RZ, RZ, UR4 ;  /* 0x00000004ff057e24 */ /* 0x000fce000f8e00ff */
.L_x_9:
[----:B------:R-:W-:-:S06]  /*1b20*/  IMAD R12, R0, 0x4, R1 ;  /* 0x00000004000c7824 */ /* 0x000fcc00078e0201 */
[----:B------:R-:W5:Y:S01]  /*1b30*/  LDL R12, [R12+0x4] ;  /* 0x000004000c0c7983 */ /* 0x000f620000100800 */
[----:B------:R-:W-:-:S05]  /*1b40*/  UMOV UR4, URZ ;  /* 0x000000ff00047c82 */ /* 0x000fca0008000000 */
.L_x_8:
        /* <DEDUP_REMOVED lines=177> */
[----:B------:R0:W-:Y:S04]  /*2660*/  STL.64 [R1+0x8], R6 ;  /* 0x0000080601007387 */ /* 0x0001e80000100a00 */
[----:B------:R0:W-:Y:S04]  /*2670*/  STL [R1+0x4], R3 ;  /* 0x0000040301007387 */ /* 0x0001e80000100800 */
[----:B------:R0:W-:Y:S02]  /*2680*/  STL.64 [R1+0x10], R4 ;  /* 0x0000100401007387 */ /* 0x0001e40000100a00 */
.L_x_3:
[----:B------:R-:W-:Y:S05]  /*2690*/  BSYNC.RECONVERGENT B1 ;  /* 0x0000000000017941 */ /* 0x000fea0003800200 */
.L_x_2:
[C---:B------:R-:W-:Y:S01]  /*26a0*/  ISETP.GT.U32.AND P0, PT, R2.reuse, 0x3, PT ;  /* 0x000000030200780c */ /* 0x040fe20003f04070 */
[----:B------:R-:W-:Y:S01]  /*26b0*/  VIADD R11, R11, 0x1 ;  /* 0x000000010b0b7836 */ /* 0x000fe20000000000 */
[--C-:B------:R-:W-:Y:S02]  /*26c0*/  SHF.R.U64 R2, R2, 0x2, R13.reuse ;  /* 0x0000000202027819 */ /* 0x100fe4000000120d */
[----:B------:R-:W-:Y:S02]  /*26d0*/  ISETP.GT.U32.AND.EX P0, PT, R13, RZ, PT, P0 ;  /* 0x000000ff0d00720c */ /* 0x000fe40003f04100 */
[----:B------:R-:W-:-:S11]  /*26e0*/  SHF.R.U32.HI R13, RZ, 0x2, R13 ;  /* 0x00000002ff0d7819 */ /* 0x000fd6000001160d */
[----:B------:R-:W-:Y:S05]  /*26f0*/  @P0 BRA `(.L_x_10) ;  /* 0xffffffd800d40947 */ /* 0x000fea000383ffff */
.L_x_1:
[----:B------:R-:W-:Y:S05]  /*2700*/  BSYNC.RECONVERGENT B0 ;  /* 0x0000000000007941 */ /* 0x000fea0003800200 */
.L_x_0:
[----:B0-----:R-:W0:Y:S01]  /*2710*/  LDC.64 R6, c[0x0][0x390] ;  /* 0x0000e400ff067b82 */ /* 0x001e220000000a00 */
[----:B------:R-:W-:Y:S01]  /*2720*/  SHF.R.U32.HI R0, RZ, 0x2, R3 ;  /* 0x00000002ff007819 */ /* 0x000fe20000011603 */
[----:B------:R-:W1:Y:S03]  /*2730*/  LDCU.64 UR4, c[0x0][0x380] ;  /* 0x00007000ff0477ac */ /* 0x000e660008000a00 */
[----:B------:R-:W-:Y:S01]  /*2740*/  LOP3.LUT R0, R0, R3, RZ, 0x3c, !PT ;  /* 0x0000000300007212 */ /* 0x000fe200078e3cff */
[----:B------:R-:W-:-:S04]  /*2750*/  IMAD.SHL.U32 R3, R5, 0x10, RZ ;  /* 0x0000001005037824 */ /* 0x000fc800078e00ff */
[----:B------:R-:W-:-:S05]  /*2760*/  IMAD.SHL.U32 R2, R0, 0x2, RZ ;  /* 0x0000000200027824 */ /* 0x000fca00078e00ff */
[----:B------:R-:W-:Y:S02]  /*2770*/  LOP3.LUT R2, R0, R2, R3, 0x96, !PT ;  /* 0x0000000200027212 */ /* 0x000fe400078e9603 */
[----:B------:R-:W-:Y:S02]  /*2780*/  SHF.R.S32.HI R3, RZ, 0x1f, R10 ;  /* 0x0000001fff037819 */ /* 0x000fe4000001140a */
[----:B------:R-:W-:Y:S01]  /*2790*/  LOP3.LUT R2, R2, R5, RZ, 0x3c, !PT ;  /* 0x0000000502027212 */ /* 0x000fe200078e3cff */
[----:B------:R-:W-:Y:S01]  /*27a0*/  IMAD.MOV.U32 R5, RZ, RZ, 0x2f800000 ;  /* 0x2f800000ff057424 */ /* 0x000fe200078e00ff */
[----:B0-----:R-:W-:Y:S02]  /*27b0*/  LOP3.LUT R6, R6, 0xaad26b49, RZ, 0x3c, !PT ;  /* 0xaad26b4906067812 */ /* 0x001fe400078e3cff */
[----:B------:R-:W-:-:S03]  /*27c0*/  LOP3.LUT R7, R7, 0xf7dcefdd, RZ, 0x3c, !PT ;  /* 0xf7dcefdd07077812 */ /* 0x000fc600078e3cff */
[----:B------:R-:W-:Y:S02]  /*27d0*/  IMAD R6, R6, 0x4182bed5, RZ ;  /* 0x4182bed506067824 */ /* 0x000fe400078e02ff */
[----:B------:R-:W-:-:S05]  /*27e0*/  IMAD R7, R7, -0x658354e5, RZ ;  /* 0x9a7cab1b07077824 */ /* 0x000fca00078e02ff */
[----:B------:R-:W-:-:S04]  /*27f0*/  IADD3 R7, PT, PT, R6, 0x64f0c9, R7 ;  /* 0x0064f0c906077810 */ /* 0x000fc80007ffe007 */
[----:B------:R-:W-:Y:S02]  /*2800*/  IADD3 R0, PT, PT, R7, 0x587c5, R2 ;  /* 0x000587c507007810 */ /* 0x000fe40007ffe002 */
[C---:B-1----:R-:W-:Y:S02]  /*2810*/  LEA R2, P0, R10.reuse, UR4, 0x2 ;  /* 0x000000040a027c11 */ /* 0x042fe4000f8010ff */
[----:B------:R-:W-:Y:S02]  /*2820*/  I2FP.F32.U32 R0, R0 ;  /* 0x0000000000007245 */ /* 0x000fe40000201000 */
[----:B------:R-:W-:-:S03]  /*2830*/  LEA.HI.X R3, R10, UR5, R3, 0x2, P0 ;  /* 0x000000050a037c11 */ /* 0x000fc600080f1403 */
[----:B------:R-:W-:-:S05]  /*2840*/  FFMA R5, R0, R5, 1.1641532182693481445e-10 ;  /* 0x2f00000000057423 */ /* 0x000fca0000000005 */
[----:B------:R-:W-:Y:S01]  /*2850*/  STG.E desc[UR6][R2.64], R5 ;  /* 0x0000000502007986 */ /* 0x000fe2000c101906 */
[----:B------:R-:W-:Y:S05]  /*2860*/  EXIT ;  /* 0x000000000000794d */ /* 0x000fea0003800000 */
.L_x_11:
[----:B------:R-:W-:-:S00]  /*2870*/  BRA `(.L_x_11) ;  /* 0xfffffffc00fc7947 */ /* 0x000fc0000383ffff */
[----:B------:R-:W-:-:S00]  /*2880*/  NOP ;  /* 0x0000000000007918 */ /* 0x000fc00000000000 */
[----:B------:R-:W-:-:S00]  /*2890*/  NOP ;  /* 0x0000000000007918 */ /* 0x000fc00000000000 */
[----:B------:R-:W-:-:S00]  /*28a0*/  NOP ;  /* 0x0000000000007918 */ /* 0x000fc00000000000 */
[----:B------:R-:W-:-:S00]  /*28b0*/  NOP ;  /* 0x0000000000007918 */ /* 0x000fc00000000000 */
[----:B------:R-:W-:-:S00]  /*28c0*/  NOP ;  /* 0x0000000000007918 */ /* 0x000fc00000000000 */
[----:B------:R-:W-:-:S00]  /*28d0*/  NOP ;  /* 0x0000000000007918 */ /* 0x000fc00000000000 */
[----:B------:R-:W-:-:S00]  /*28e0*/  NOP ;  /* 0x0000000000007918 */ /* 0x000fc00000000000 */
[----:B------:R-:W-:-:S00]  /*28f0*/  NOP ;  /* 0x0000000000007918 */ /* 0x000fc00000000000 */
.L_x_12:


//--------------------- .nv.global.init           --------------------------
	.section	.nv.global.init,"aw",@progbits
	.align	4
.nv.global.init:
	.type		mrg32k3aM1SubSeq,@object
	.size		mrg32k3aM1SubSeq,(mrg32k3aM2SubSeq - mrg32k3aM1SubSeq)
mrg32k3aM1SubSeq:
        /*0000*/ 	.byte	0x0b, 0xcc, 0xee, 0x04, 0x73, 0x29, 0x8b, 0x6f, 0xf6, 0x53, 0x03, 0xf6, 0x23, 0xf6, 0xea, 0xda
        /* <DEDUP_REMOVED lines=125> */
	.type		mrg32k3aM2SubSeq,@object
	.size		mrg32k3aM2SubSeq,(mrg32k3aM1 - mrg32k3aM2SubSeq)
mrg32k3aM2SubSeq:
        /* <DEDUP_REMOVED lines=126> */
	.type		mrg32k3aM1,@object
	.size		mrg32k3aM1,(mrg32k3aM1Seq - mrg32k3aM1)
mrg32k3aM1:
        /* <DEDUP_REMOVED lines=144> */
	.type		mrg32k3aM1Seq,@object
	.size		mrg32k3aM1Seq,(mrg32k3aM2 - mrg32k3aM1Seq)
mrg32k3aM1Seq:
        /* <DEDUP_REMOVED lines=144> */
	.type		mrg32k3aM2,@object
	.size		mrg32k3aM2,(mrg32k3aM2Seq - mrg32k3aM2)
mrg32k3aM2:
        /* <DEDUP_REMOVED lines=144> */
	.type		mrg32k3aM2Seq,@object
	.size		mrg32k3aM2Seq,(precalc_xorwow_matrix - mrg32k3aM2Seq)
mrg32k3aM2Seq:
        /* <DEDUP_REMOVED lines=144> */
	.type		precalc_xorwow_matrix,@object
	.size		precalc_xorwow_matrix,(precalc_xorwow_offset_matrix - precalc_xorwow_matrix)
precalc_xorwow_matrix:
        /* <DEDUP_REMOVED lines=6400> */
	.type		precalc_xorwow_offset_matrix,@object
	.size		precalc_xorwow_offset_matrix,(.L_1 - precalc_xorwow_offset_matrix)
precalc_xorwow_offset_matrix:
        /* <DEDUP_REMOVED lines=6400> */
.L_1:


//--------------------- .nv.shared.reserved.0     --------------------------
	.section	.nv.shared.reserved.0,"aw",@nobits
	.weak		__nv_reservedSMEM_offset_0_alias
	.size		__nv_reservedSMEM_offset_0_alias, 0, 64
	.other		__nv_reservedSMEM_offset_0_alias,@"STO_CUDA_RESERVED_SHARED STV_DEFAULT"
__nv_reservedSMEM_offset_0_alias:
	.zero		0
	.zero		64


//--------------------- .nv.constant0._Z15generate_randomPfiiy --------------------------
	.section	.nv.constant0._Z15generate_randomPfiiy,"a",@progbits
	.sectionflags	@""
	.align	4
.nv.constant0._Z15generate_randomPfiiy:
	.zero		920


//--------------------- SYMBOLS --------------------------

	.type		.nv.reservedSmem.offset0,@object
	.size		.nv.reservedSmem.offset0,0x4
